def attn_fwd(
    Q,
    K,
    V,
    Out,
    Lse,
    sm_scale,
    stride_qz,
    stride_qh,
    stride_qm,
    stride_qk,
    stride_kz,
    stride_kh,
    stride_kn,
    stride_kk,
    stride_vz,
    stride_vh,
    stride_vn,
    stride_vk,
    stride_oz,
    stride_oh,
    stride_om,
    stride_ok,
    seqlen_q,
    seqlen_k,
    BLOCK_M: tl.constexpr,
    BLOCK_N: tl.constexpr,
    HEAD_DIM: tl.constexpr,
    CAUSAL: tl.constexpr,
):
    start_m = tl.program_id(0)
    off_hz = tl.program_id(1)
    q_off = off_hz * stride_qh
    k_off = off_hz * stride_kh
    v_off = off_hz * stride_vh
    offs_m = start_m * BLOCK_M + tl.arange(0, BLOCK_M)
    offs_d = tl.arange(0, HEAD_DIM)
    offs_n = tl.arange(0, BLOCK_N)
    q_ptrs = Q + q_off + offs_m[:, None] * stride_qm + offs_d[None, :] * stride_qk
    k_ptrs = K + k_off + offs_d[:, None] * stride_kk + offs_n[None, :] * stride_kn
    v_ptrs = V + v_off + offs_n[:, None] * stride_vn + offs_d[None, :] * stride_vk
    m_i = tl.full([BLOCK_M], float("-inf"), dtype=tl.float32)
    l_i = tl.zeros([BLOCK_M], dtype=tl.float32) + 1.0
    acc = tl.zeros([BLOCK_M, HEAD_DIM], dtype=tl.float32)
    q = tl.load(q_ptrs)
    acc, l_i, m_i = _attn_fwd_inner(
        acc,
        l_i,
        m_i,
        q,
        k_ptrs,
        v_ptrs,
        sm_scale,
        stride_kn,
        stride_vn,
        start_m,
        seqlen_k,
        BLOCK_M,
        BLOCK_N,
        HEAD_DIM,
        CAUSAL,
    )
    acc = acc / l_i[:, None]
    lse = m_i + tl.math.log2(l_i) / 1.4426950408889634
    o_ptrs = (
        Out
        + off_hz * stride_oh
        + offs_m[:, None] * stride_om
        + offs_d[None, :] * stride_ok
    )
    tl.store(o_ptrs, acc.to(Out.dtype.element_ty))
    tl.store(Lse + off_hz * seqlen_q + offs_m, lse)

# config = {"BLOCK_M": 256, "BLOCK_N": 64, "HEAD_DIM": 32, "arch": "sm_100", "causal": true, "dtype": "fp8e4m3", "num_stages": 2, "num_warps": 8}
# arch = sm_100


// ===== COMPILED SASS (sm_100a) =====

	.target	sm_100a

	.elftype	@"ET_EXEC"


//--------------------- .note.nv.tkinfo           --------------------------
	.section	.note.nv.tkinfo,"",@"SHT_NOTE"
	.sectionflags	@"SHF_NOTE_NV_TKINFO"
	.tkinfo
        /*0018*/ 	.word	0x00000081
        /*0030*/ 	.string	""
        /*0030*/ 	.string	"ptxas-blackwell"
        /*0030*/ 	.string	"Cuda compilation tools, release 12.9, V12.9.86"
        /*0030*/ 	.string	"Build cuda_12.9.r12.9/compiler.36037853_0"
        /*0030*/ 	.string	"-v  -suppress-debug-info  -lineinfo  -arch sm_100a "



//--------------------- .note.nv.cuver            --------------------------
	.section	.note.nv.cuver,"",@"SHT_NOTE"
	.sectionflags	@"SHF_NOTE_NV_CUVER"
        /*0018*/ 	.short	0x0001
        /*001a*/ 	.short	0x0064
        /*001c*/ 	.short	0x0001
        /*001e*/ 	.short	0x0000
        /*0020*/ 	.short	0x0001
        /*0022*/ 	.short	0x0000


//--------------------- .nv.info                  --------------------------
	.section	.nv.info,"",@"SHT_CUDA_INFO"
	.align	4


	//----- nvinfo : EIATTR_REGCOUNT
	.align		4
        /*0000*/ 	.byte	0x04, 0x2f
        /*0002*/ 	.short	(.L_5 - .L_4)
	.align		4
.L_4:
        /*0004*/ 	.word	index@(attn_fwd)
        /*0008*/ 	.word	0x000000c7


	//----- nvinfo : EIATTR_FRAME_SIZE
	.align		4
.L_5:
        /*000c*/ 	.byte	0x04, 0x11
        /*000e*/ 	.short	(.L_7 - .L_6)
	.align		4
.L_6:
        /*0010*/ 	.word	index@($__internal_2_$__cuda_sm10x_tcgen05_guardrail_trap_unallocated_columns_being_dealloced)
        /*0014*/ 	.word	0x00000000


	//----- nvinfo : EIATTR_FRAME_SIZE
	.align		4
.L_7:
        /*0018*/ 	.byte	0x04, 0x11
        /*001a*/ 	.short	(.L_9 - .L_8)
	.align		4
.L_8:
        /*001c*/ 	.word	index@($__internal_1_$__cuda_sm10x_tcgen05_guardrail_trap_phase_invalid_during_alloc)
        /*0020*/ 	.word	0x00000000


	//----- nvinfo : EIATTR_FRAME_SIZE
	.align		4
.L_9:
        /*0024*/ 	.byte	0x04, 0x11
        /*0026*/ 	.short	(.L_11 - .L_10)
	.align		4
.L_10:
        /*0028*/ 	.word	index@($__internal_0_$__cuda_sm10x_tcgen05_guardrail_trap_col_being_dealloced_not_returned_by_alloc)
        /*002c*/ 	.word	0x00000000


	//----- nvinfo : EIATTR_FRAME_SIZE
	.align		4
.L_11:
        /*0030*/ 	.byte	0x04, 0x11
        /*0032*/ 	.short	(.L_13 - .L_12)
	.align		4
.L_12:
        /*0034*/ 	.word	index@(attn_fwd)
        /*0038*/ 	.word	0x00000000


	//----- nvinfo : EIATTR_MIN_STACK_SIZE
	.align		4
.L_13:
        /*003c*/ 	.byte	0x04, 0x12
        /*003e*/ 	.short	(.L_15 - .L_14)
	.align		4
.L_14:
        /*0040*/ 	.word	index@(attn_fwd)
        /*0044*/ 	.word	0x00000000
.L_15:


//--------------------- .nv.info.attn_fwd         --------------------------
	.section	.nv.info.attn_fwd,"",@"SHT_CUDA_INFO"
	.sectionflags	@""
	.align	4


	//----- nvinfo : EIATTR_CUDA_API_VERSION
	.align		4
        /*0000*/ 	.byte	0x04, 0x37
        /*0002*/ 	.short	(.L_17 - .L_16)
.L_16:
        /*0004*/ 	.word	0x00000081


	//----- nvinfo : EIATTR_KPARAM_INFO
	.align		4
.L_17:
        /*0008*/ 	.byte	0x04, 0x17
        /*000a*/ 	.short	(.L_19 - .L_18)
.L_18:
        /*000c*/ 	.word	0x00000000
        /*0010*/ 	.short	0x0019
        /*0012*/ 	.short	0x0080
        /*0014*/ 	.byte	0x00, 0xf4, 0x21, 0x00


	//----- nvinfo : EIATTR_KPARAM_INFO
	.align		4
.L_19:
        /*0018*/ 	.byte	0x04, 0x17
        /*001a*/ 	.short	(.L_21 - .L_20)
.L_20:
        /*001c*/ 	.word	0x00000000
        /*0020*/ 	.short	0x0018
        /*0022*/ 	.short	0x0078
        /*0024*/ 	.byte	0x00, 0xf4, 0x21, 0x00


	//----- nvinfo : EIATTR_KPARAM_INFO
	.align		4
.L_21:
        /*0028*/ 	.byte	0x04, 0x17
        /*002a*/ 	.short	(.L_23 - .L_22)
.L_22:
        /*002c*/ 	.word	0x00000000
        /*0030*/ 	.short	0x0017
        /*0032*/ 	.short	0x0070
        /*0034*/ 	.byte	0x00, 0xf0, 0x11, 0x00


	//----- nvinfo : EIATTR_KPARAM_INFO
	.align		4
.L_23:
        /*0038*/ 	.byte	0x04, 0x17
        /*003a*/ 	.short	(.L_25 - .L_24)
.L_24:
        /*003c*/ 	.word	0x00000000
        /*0040*/ 	.short	0x0016
        /*0042*/ 	.short	0x006c
        /*0044*/ 	.byte	0x00, 0xf0, 0x11, 0x00


	//----- nvinfo : EIATTR_KPARAM_INFO
	.align		4
.L_25:
        /*0048*/ 	.byte	0x04, 0x17
        /*004a*/ 	.short	(.L_27 - .L_26)
.L_26:
        /*004c*/ 	.word	0x00000000
        /*0050*/ 	.short	0x0015
        /*0052*/ 	.short	0x0068
        /*0054*/ 	.byte	0x00, 0xf0, 0x11, 0x00


	//----- nvinfo : EIATTR_KPARAM_INFO
	.align		4
.L_27:
        /*0058*/ 	.byte	0x04, 0x17
        /*005a*/ 	.short	(.L_29 - .L_28)
.L_28:
        /*005c*/ 	.word	0x00000000
        /*0060*/ 	.short	0x0014
        /*0062*/ 	.short	0x0064
        /*0064*/ 	.byte	0x00, 0xf0, 0x11, 0x00


	//----- nvinfo : EIATTR_KPARAM_INFO
	.align		4
.L_29:
        /*0068*/ 	.byte	0x04, 0x17
        /*006a*/ 	.short	(.L_31 - .L_30)
.L_30:
        /*006c*/ 	.word	0x00000000
        /*0070*/ 	.short	0x0013
        /*0072*/ 	.short	0x0060
        /*0074*/ 	.byte	0x00, 0xf0, 0x11, 0x00


	//----- nvinfo : EIATTR_KPARAM_INFO
	.align		4
.L_31:
        /*0078*/ 	.byte	0x04, 0x17
        /*007a*/ 	.short	(.L_33 - .L_32)
.L_32:
        /*007c*/ 	.word	0x00000000
        /*0080*/ 	.short	0x0012
        /*0082*/ 	.short	0x005c
        /*0084*/ 	.byte	0x00, 0xf0, 0x11, 0x00


	//----- nvinfo : EIATTR_KPARAM_INFO
	.align		4
.L_33:
        /*0088*/ 	.byte	0x04, 0x17
        /*008a*/ 	.short	(.L_35 - .L_34)
.L_34:
        /*008c*/ 	.word	0x00000000
        /*0090*/ 	.short	0x0011
        /*0092*/ 	.short	0x0058
        /*0094*/ 	.byte	0x00, 0xf0, 0x11, 0x00


	//----- nvinfo : EIATTR_KPARAM_INFO
	.align		4
.L_35:
        /*0098*/ 	.byte	0x04, 0x17
        /*009a*/ 	.short	(.L_37 - .L_36)
.L_36:
        /*009c*/ 	.word	0x00000000
        /*00a0*/ 	.short	0x0010
        /*00a2*/ 	.short	0x0054
        /*00a4*/ 	.byte	0x00, 0xf0, 0x11, 0x00


	//----- nvinfo : EIATTR_KPARAM_INFO
	.align		4
.L_37:
        /*00a8*/ 	.byte	0x04, 0x17
        /*00aa*/ 	.short	(.L_39 - .L_38)
.L_38:
        /*00ac*/ 	.word	0x00000000
        /*00b0*/ 	.short	0x000f
        /*00b2*/ 	.short	0x0050
        /*00b4*/ 	.byte	0x00, 0xf0, 0x11, 0x00


	//----- nvinfo : EIATTR_KPARAM_INFO
	.align		4
.L_39:
        /*00b8*/ 	.byte	0x04, 0x17
        /*00ba*/ 	.short	(.L_41 - .L_40)
.L_40:
        /*00bc*/ 	.word	0x00000000
        /*00c0*/ 	.short	0x000e
        /*00c2*/ 	.short	0x004c
        /*00c4*/ 	.byte	0x00, 0xf0, 0x11, 0x00


	//----- nvinfo : EIATTR_KPARAM_INFO
	.align		4
.L_41:
        /*00c8*/ 	.byte	0x04, 0x17
        /*00ca*/ 	.short	(.L_43 - .L_42)
.L_42:
        /*00cc*/ 	.word	0x00000000
        /*00d0*/ 	.short	0x000d
        /*00d2*/ 	.short	0x0048
        /*00d4*/ 	.byte	0x00, 0xf0, 0x11, 0x00


	//----- nvinfo : EIATTR_KPARAM_INFO
	.align		4
.L_43:
        /*00d8*/ 	.byte	0x04, 0x17
        /*00da*/ 	.short	(.L_45 - .L_44)
.L_44:
        /*00dc*/ 	.word	0x00000000
        /*00e0*/ 	.short	0x000c
        /*00e2*/ 	.short	0x0044
        /*00e4*/ 	.byte	0x00, 0xf0, 0x11, 0x00


	//----- nvinfo : EIATTR_KPARAM_INFO
	.align		4
.L_45:
        /*00e8*/ 	.byte	0x04, 0x17
        /*00ea*/ 	.short	(.L_47 - .L_46)
.L_46:
        /*00ec*/ 	.word	0x00000000
        /*00f0*/ 	.short	0x000b
        /*00f2*/ 	.short	0x0040
        /*00f4*/ 	.byte	0x00, 0xf0, 0x11, 0x00


	//----- nvinfo : EIATTR_KPARAM_INFO
	.align		4
.L_47:
        /*00f8*/ 	.byte	0x04, 0x17
        /*00fa*/ 	.short	(.L_49 - .L_48)
.L_48:
        /*00fc*/ 	.word	0x00000000
        /*0100*/ 	.short	0x000a
        /*0102*/ 	.short	0x003c
        /*0104*/ 	.byte	0x00, 0xf0, 0x11, 0x00


	//----- nvinfo : EIATTR_KPARAM_INFO
	.align		4
.L_49:
        /*0108*/ 	.byte	0x04, 0x17
        /*010a*/ 	.short	(.L_51 - .L_50)
.L_50:
        /*010c*/ 	.word	0x00000000
        /*0110*/ 	.short	0x0009
        /*0112*/ 	.short	0x0038
        /*0114*/ 	.byte	0x00, 0xf0, 0x11, 0x00


	//----- nvinfo : EIATTR_KPARAM_INFO
	.align		4
.L_51:
        /*0118*/ 	.byte	0x04, 0x17
        /*011a*/ 	.short	(.L_53 - .L_52)
.L_52:
        /*011c*/ 	.word	0x00000000
        /*0120*/ 	.short	0x0008
        /*0122*/ 	.short	0x0034
        /*0124*/ 	.byte	0x00, 0xf0, 0x11, 0x00


	//----- nvinfo : EIATTR_KPARAM_INFO
	.align		4
.L_53:
        /*0128*/ 	.byte	0x04, 0x17
        /*012a*/ 	.short	(.L_55 - .L_54)
.L_54:
        /*012c*/ 	.word	0x00000000
        /*0130*/ 	.short	0x0007
        /*0132*/ 	.short	0x0030
        /*0134*/ 	.byte	0x00, 0xf0, 0x11, 0x00


	//----- nvinfo : EIATTR_KPARAM_INFO
	.align		4
.L_55:
        /*0138*/ 	.byte	0x04, 0x17
        /*013a*/ 	.short	(.L_57 - .L_56)
.L_56:
        /*013c*/ 	.word	0x00000000
        /*0140*/ 	.short	0x0006
        /*0142*/ 	.short	0x002c
        /*0144*/ 	.byte	0x00, 0xf0, 0x11, 0x00


	//----- nvinfo : EIATTR_KPARAM_INFO
	.align		4
.L_57:
        /*0148*/ 	.byte	0x04, 0x17
        /*014a*/ 	.short	(.L_59 - .L_58)
.L_58:
        /*014c*/ 	.word	0x00000000
        /*0150*/ 	.short	0x0005
        /*0152*/ 	.short	0x0028
        /*0154*/ 	.byte	0x00, 0xf0, 0x11, 0x00


	//----- nvinfo : EIATTR_KPARAM_INFO
	.align		4
.L_59:
        /*0158*/ 	.byte	0x04, 0x17
        /*015a*/ 	.short	(.L_61 - .L_60)
.L_60:
        /*015c*/ 	.word	0x00000000
        /*0160*/ 	.short	0x0004
        /*0162*/ 	.short	0x0020
        /*0164*/ 	.byte	0x00, 0xf4, 0x21, 0x00


	//----- nvinfo : EIATTR_KPARAM_INFO
	.align		4
.L_61:
        /*0168*/ 	.byte	0x04, 0x17
        /*016a*/ 	.short	(.L_63 - .L_62)
.L_62:
        /*016c*/ 	.word	0x00000000
        /*0170*/ 	.short	0x0003
        /*0172*/ 	.short	0x0018
        /*0174*/ 	.byte	0x00, 0xf4, 0x21, 0x00


	//----- nvinfo : EIATTR_KPARAM_INFO
	.align		4
.L_63:
        /*0178*/ 	.byte	0x04, 0x17
        /*017a*/ 	.short	(.L_65 - .L_64)
.L_64:
        /*017c*/ 	.word	0x00000000
        /*0180*/ 	.short	0x0002
        /*0182*/ 	.short	0x0010
        /*0184*/ 	.byte	0x00, 0xf4, 0x21, 0x00


	//----- nvinfo : EIATTR_KPARAM_INFO
	.align		4
.L_65:
        /*0188*/ 	.byte	0x04, 0x17
        /*018a*/ 	.short	(.L_67 - .L_66)
.L_66:
        /*018c*/ 	.word	0x00000000
        /*0190*/ 	.short	0x0001
        /*0192*/ 	.short	0x0008
        /*0194*/ 	.byte	0x00, 0xf4, 0x21, 0x00


	//----- nvinfo : EIATTR_KPARAM_INFO
	.align		4
.L_67:
        /*0198*/ 	.byte	0x04, 0x17
        /*019a*/ 	.short	(.L_69 - .L_68)
.L_68:
        /*019c*/ 	.word	0x00000000
        /*01a0*/ 	.short	0x0000
        /*01a2*/ 	.short	0x0000
        /*01a4*/ 	.byte	0x00, 0xf4, 0x21, 0x00


	//----- nvinfo : EIATTR_AT_ENTRY_FRAGMENTS
	.align		4
.L_69:
        /*01a8*/ 	.byte	0x04, 0x4f
        /*01aa*/ 	.short	(.L_71 - .L_70)


	//   ....[0]....
.L_70:
        /*01ac*/ 	.word	0x00000004


	//----- nvinfo : EIATTR_RESERVED_SMEM_USED
	.align		4
.L_71:
        /*01b0*/ 	.byte	0x01, 0x41
	.zero		2


	//----- nvinfo : EIATTR_SPARSE_MMA_MASK
	.align		4
        /*01b4*/ 	.byte	0x03, 0x50
        /*01b6*/ 	.short	0x0000


	//----- nvinfo : EIATTR_TCGEN05_1CTA_USED
	.align		4
        /*01b8*/ 	.byte	0x01, 0x51
	.zero		2


	//----- nvinfo : EIATTR_MAXREG_COUNT
	.align		4
        /*01bc*/ 	.byte	0x03, 0x1b
        /*01be*/ 	.short	0x00ff


	//----- nvinfo : EIATTR_NUM_BARRIERS
	.align		4
        /*01c0*/ 	.byte	0x02, 0x4c
        /*01c2*/ 	.byte	0x01
	.zero		1


	//----- nvinfo : EIATTR_INT_WARP_WIDE_INSTR_OFFSETS
	.align		4
        /*01c4*/ 	.byte	0x04, 0x31
        /*01c6*/ 	.short	(.L_73 - .L_72)


	//   ....[0]....
.L_72:
        /*01c8*/ 	.word	0x00001080


	//   ....[1]....
        /*01cc*/ 	.word	0x00001090


	//   ....[2]....
        /*01d0*/ 	.word	0x00001410


	//   ....[3]....
        /*01d4*/ 	.word	0x00001500


	//   ....[4]....
        /*01d8*/ 	.word	0x000046c0


	//   ....[5]....
        /*01dc*/ 	.word	0x00009fd0


	//   ....[6]....
        /*01e0*/ 	.word	0x0000a020


	//----- nvinfo : EIATTR_COOP_GROUP_MASK_REGIDS
	.align		4
.L_73:
        /*01e4*/ 	.byte	0x04, 0x29
        /*01e6*/ 	.short	(.L_75 - .L_74)


	//   ....[0]....
.L_74:
        /*01e8*/ 	.word	0xffffffff


	//   ....[1]....
        /*01ec*/ 	.word	0xffffffff


	//   ....[2]....
        /*01f0*/ 	.word	0xffffffff


	//   ....[3]....
        /*01f4*/ 	.word	0xffffffff


	//----- nvinfo : EIATTR_COOP_GROUP_INSTR_OFFSETS
	.align		4
.L_75:
        /*01f8*/ 	.byte	0x04, 0x28
        /*01fa*/ 	.short	(.L_77 - .L_76)


	//   ....[0]....
.L_76:
        /*01fc*/ 	.word	0x00000050


	//   ....[1]....
        /*0200*/ 	.word	0x00000310


	//   ....[2]....
        /*0204*/ 	.word	0x00009e60


	//   ....[3]....
        /*0208*/ 	.word	0x0000a0d0


	//----- nvinfo : EIATTR_VRC_CTA_INIT_COUNT
	.align		4
.L_77:
        /*020c*/ 	.byte	0x02, 0x4a
        /*020e*/ 	.byte	0x80
	.zero		1


	//----- nvinfo : EIATTR_MBARRIER_INSTR_OFFSETS
	.align		4
        /*0210*/ 	.byte	0x04, 0x39
        /*0212*/ 	.short	(.L_79 - .L_78)


	//   ....[0]....
.L_78:
        /*0214*/ 	.word	0x00001330
        /*0218*/ 	.word	0x000000ff
        /*021c*/ 	.word	0x00007800
        /*0220*/ 	.short	0x0100
        /*0222*/ 	.byte	0x09
	.zero		1


	//   ....[1]....
        /*0224*/ 	.word	0x000014f0
        /*0228*/ 	.word	0x000000ff
        /*022c*/ 	.word	0x00007808
        /*0230*/ 	.short	0x0100
        /*0232*/ 	.byte	0x09
	.zero		1


	//   ....[2]....
        /*0234*/ 	.word	0x000015d0
        /*0238*/ 	.word	0x000000ff
        /*023c*/ 	.word	0x00006800
        /*0240*/ 	.short	0x0100
        /*0242*/ 	.byte	0x09
	.zero		1


	//   ....[3]....
        /*0244*/ 	.word	0x00001790
        /*0248*/ 	.word	0x000000ff
        /*024c*/ 	.word	0x00006800
        /*0250*/ 	.short	0x010a
        /*0252*/ 	.byte	0x09
	.zero		1


	//   ....[4]....
        /*0254*/ 	.word	0x00001850
        /*0258*/ 	.word	0x000000ff
        /*025c*/ 	.word	0x00006800
        /*0260*/ 	.short	0x0108
        /*0262*/ 	.byte	0x09
	.zero		1


	//   ....[5]....
        /*0264*/ 	.word	0x000054f0
        /*0268*/ 	.word	0x000000ff
        /*026c*/ 	.word	0x00007810
        /*0270*/ 	.short	0x0100
        /*0272*/ 	.byte	0x09
	.zero		1


	//   ....[6]....
        /*0274*/ 	.word	0x00005600
        /*0278*/ 	.word	0x000000ff
        /*027c*/ 	.word	0x00007810
        /*0280*/ 	.short	0x010a
        /*0282*/ 	.byte	0x09
	.zero		1


	//   ....[7]....
        /*0284*/ 	.word	0x00005970
        /*0288*/ 	.word	0x000000ff
        /*028c*/ 	.word	0x00007810
        /*0290*/ 	.short	0x0108
        /*0292*/ 	.byte	0x09
	.zero		1


	//   ....[8]....
        /*0294*/ 	.word	0x00006f60
        /*0298*/ 	.word	0x000000ff
        /*029c*/ 	.word	0x00000000
        /*02a0*/ 	.short	0x010a
        /*02a2*/ 	.byte	0x23
	.zero		1


	//   ....[9]....
        /*02a4*/ 	.word	0x000088f0
        /*02a8*/ 	.word	0x000000ff
        /*02ac*/ 	.word	0x00000000
        /*02b0*/ 	.short	0x010a
        /*02b2*/ 	.byte	0x23
	.zero		1


	//   ....[10]....
        /*02b4*/ 	.word	0x00008a10
        /*02b8*/ 	.word	0x000000ff
        /*02bc*/ 	.word	0x00007800
        /*02c0*/ 	.short	0x0108
        /*02c2*/ 	.byte	0x09
	.zero		1


	//   ....[11]....
        /*02c4*/ 	.word	0x00008b20
        /*02c8*/ 	.word	0x000000ff
        /*02cc*/ 	.word	0x00007808
        /*02d0*/ 	.short	0x0108
        /*02d2*/ 	.byte	0x09
	.zero		1


	//   ....[12]....
        /*02d4*/ 	.word	0x0000a0f0
        /*02d8*/ 	.word	0x000000ff
        /*02dc*/ 	.word	0x00006800
        /*02e0*/ 	.short	0x010a
        /*02e2*/ 	.byte	0x09
	.zero		1


	//   ....[13]....
        /*02e4*/ 	.word	0x0000a120
        /*02e8*/ 	.word	0x000000ff
        /*02ec*/ 	.word	0x00007810
        /*02f0*/ 	.short	0x010a
        /*02f2*/ 	.byte	0x09
	.zero		1


	//   ....[14]....
        /*02f4*/ 	.word	0x0000a150
        /*02f8*/ 	.word	0x000000ff
        /*02fc*/ 	.word	0x00000000
        /*0300*/ 	.short	0x010a
        /*0302*/ 	.byte	0x23
	.zero		1


	//   ....[15]....
        /*0304*/ 	.word	0x0000a180
        /*0308*/ 	.word	0x000000ff
        /*030c*/ 	.word	0x00000000
        /*0310*/ 	.short	0x010a
        /*0312*/ 	.byte	0x23
	.zero		1


	//----- nvinfo : EIATTR_NUM_MBARRIERS
	.align		4
.L_79:
        /*0314*/ 	.byte	0x03, 0x38
        /*0316*/ 	.short	0xffff


	//----- nvinfo : EIATTR_EXIT_INSTR_OFFSETS
	.align		4
        /*0318*/ 	.byte	0x04, 0x1c
        /*031a*/ 	.short	(.L_81 - .L_80)


	//   ....[0]....
.L_80:
        /*031c*/ 	.word	0x0000a0e0


	//----- nvinfo : EIATTR_REQNTID
	.align		4
.L_81:
        /*0320*/ 	.byte	0x04, 0x10
        /*0322*/ 	.short	(.L_83 - .L_82)
.L_82:
        /*0324*/ 	.word	0x00000100
        /*0328*/ 	.word	0x00000001
        /*032c*/ 	.word	0x00000001


	//----- nvinfo : EIATTR_CRS_STACK_SIZE
	.align		4
.L_83:
        /*0330*/ 	.byte	0x04, 0x1e
        /*0332*/ 	.short	(.L_85 - .L_84)
.L_84:
        /*0334*/ 	.word	0x00000000


	//----- nvinfo : EIATTR_CBANK_PARAM_SIZE
	.align		4
.L_85:
        /*0338*/ 	.byte	0x03, 0x19
        /*033a*/ 	.short	0x0088


	//----- nvinfo : EIATTR_PARAM_CBANK
	.align		4
        /*033c*/ 	.byte	0x04, 0x0a
        /*033e*/ 	.short	(.L_87 - .L_86)
	.align		4
.L_86:
        /*0340*/ 	.word	index@(.nv.constant0.attn_fwd)
        /*0344*/ 	.short	0x0380
        /*0346*/ 	.short	0x0088


	//----- nvinfo : EIATTR_SW_WAR
	.align		4
.L_87:
        /*0348*/ 	.byte	0x04, 0x36
        /*034a*/ 	.short	(.L_89 - .L_88)
.L_88:
        /*034c*/ 	.word	0x00000008
.L_89:


//--------------------- .nv.compat                --------------------------
	.section	.nv.compat,"",@"SHT_CUDA_COMPAT_INFO"
	.align	4
        /*0000*/ 	.byte	0x02, 0x02, 0x02, 0x00, 0x02, 0x05, 0x05, 0x00, 0x02, 0x03, 0x00, 0x00, 0x02, 0x06, 0x01, 0x00


//--------------------- .nv.callgraph             --------------------------
	.section	.nv.callgraph,"",@"SHT_CUDA_CALLGRAPH"
	.align	4
	.sectionentsize	8
	.align		4
        /*0000*/ 	.word	0x00000000
	.align		4
        /*0004*/ 	.word	0xffffffff
	.align		4
        /*0008*/ 	.word	0x00000000
	.align		4
        /*000c*/ 	.word	0xfffffffe
	.align		4
        /*0010*/ 	.word	0x00000000
	.align		4
        /*0014*/ 	.word	0xfffffffd
	.align		4
        /*0018*/ 	.word	0x00000000
	.align		4
        /*001c*/ 	.word	0xfffffffc


//--------------------- .nv.constant4             --------------------------
	.section	.nv.constant4,"a",@progbits
	.align	8
	.align		8
.nv.constant4:
        /*0000*/ 	.dword	_$_str


//--------------------- .text.attn_fwd            --------------------------
	.section	.text.attn_fwd,"ax",@progbits
	.align	128
        .global         attn_fwd
        .type           attn_fwd,@function
        .size           attn_fwd,(.L_x_30 - attn_fwd)
        .other          attn_fwd,@"STO_CUDA_ENTRY STV_DEFAULT"
attn_fwd:
.text.attn_fwd:
[----:B------:R-:W0:Y:S01]  /*0000*/  LDC R1, c[0x0][0x37c] ;  /* 0x0000df00ff017b82 */ /* 0x000e220000000800 */
[----:B------:R-:W1:Y:S02]  /*0010*/  S2R R102, SR_TID.X ;  /* 0x0000000000667919 */ /* 0x000e640000002100 */
[----:B-1----:R-:W-:-:S13]  /*0020*/  ISETP.GE.U32.AND P4, PT, R102, 0x20, PT ;  /* 0x000000206600780c */ /* 0x002fda0003f86070 */
[----:B------:R-:W-:Y:S05]  /*0030*/  @P4 BRA `(.L_x_0) ;  /* 0x0000000000b84947 */ /* 0x000fea0003800000 */
[----:B------:R-:W1:Y:S01]  /*0040*/  S2UR UR6, SR_CgaCtaId ;  /* 0x00000000000679c3 */ /* 0x000e620000008800 */
[----:B------:R-:W-:Y:S01]  /*0050*/  NOP ;  /* 0x0000000000007918 */ /* 0x000fe20000000000 */
[----:B------:R-:W-:Y:S02]  /*0060*/  UMOV UR4, 0x40 ;  /* 0x0000004000047882 */ /* 0x000fe40000000000 */
[----:B-1----:R-:W-:-:S09]  /*0070*/  ULEA UR4, UR6, UR4, 0x18 ;  /* 0x0000000406047291 */ /* 0x002fd2000f8ec0ff */
[----:B------:R-:W1:Y:S01]  /*0080*/  LDS.U8 R0, [UR4] ;  /* 0x00000004ff007984 */ /* 0x000e620008000000 */
[----:B------:R-:W-:Y:S02]  /*0090*/  UMOV UR4, 0x400 ;  /* 0x0000040000047882 */ /* 0x000fe40000000000 */
[----:B------:R-:W-:Y:S01]  /*00a0*/  ULEA UR4, UR6, UR4, 0x18 ;  /* 0x0000000406047291 */ /* 0x000fe2000f8ec0ff */
[----:B-1----:R-:W-:-:S13]  /*00b0*/  ISETP.NE.AND P0, PT, R0, RZ, PT ;  /* 0x000000ff0000720c */ /* 0x002fda0003f05270 */
[----:B------:R-:W-:Y:S05]  /*00c0*/  @P0 BRA `(.L_x_1) ;  /* 0x00000000007c0947 */ /* 0x000fea0003800000 */
[----:B------:R-:W-:-:S13]  /*00d0*/  ELECT P0, URZ, PT ;  /* 0x0000000000ff782f */ /* 0x000fda0003800000 */
[----:B------:R-:W-:Y:S05]  /*00e0*/  @!P0 BRA `(.L_x_2) ;  /* 0x0000000000848947 */ /* 0x000fea0003800000 */
[----:B------:R-:W-:Y:S01]  /*00f0*/  UMOV UR5, 0x8 ;  /* 0x0000000800057882 */ /* 0x000fe20000000000 */
[----:B------:R-:W-:Y:S02]  /*0100*/  IMAD.MOV.U32 R4, RZ, RZ, 0x1 ;  /* 0x00000001ff047424 */ /* 0x000fe400078e00ff */
[----:B------:R-:W-:Y:S02]  /*0110*/  IMAD.MOV.U32 R5, RZ, RZ, 0xff ;  /* 0x000000ffff057424 */ /* 0x000fe400078e00ff */
[----:B------:R-:W-:Y:S04]  /*0120*/  DEPBAR.LE SB1, 0x36 ;  /* 0x00009d800000791a */ /* 0x000fe80000000000 */
[----:B------:R-:W1:Y:S02]  /*0130*/  UTCATOMSWS.FIND_AND_SET.ALIGN UP0, UR5, UR5 ;  /* 0x00000005000575e3 */ /* 0x000e640008000800 */
[----:B-1----:R-:W-:-:S04]  /*0140*/  PLOP3.LUT P0, PT, PT, PT, UP0, 0x80, 0x8 ;  /* 0x000000000008781c */ /* 0x002fc80003f0f008 */
[----:B------:R-:W-:-:S04]  /*0150*/  SEL R0, RZ, 0xffffffff, !P0 ;  /* 0xffffffffff007807 */ /* 0x000fc80004000000 */
[----:B------:R-:W-:Y:S01]  /*0160*/  ISETP.NE.AND P0, PT, R0, RZ, PT ;  /* 0x000000ff0000720c */ /* 0x000fe20003f05270 */
[----:B------:R-:W-:-:S12]  /*0170*/  IMAD.U32 R0, RZ, RZ, UR5 ;  /* 0x00000005ff007e24 */ /* 0x000fd8000f8e00ff */
[----:B------:R-:W-:Y:S05]  /*0180*/  @P0 BRA `(.L_x_3) ;  /* 0x0000000000240947 */ /* 0x000fea0003800000 */
.L_x_4:
[----:B------:R-:W-:Y:S05]  /*0190*/  NANOSLEEP 0x64 ;  /* 0x000000640000795d */ /* 0x000fea0003800000 */
[----:B------:R-:W-:-:S05]  /*01a0*/  UMOV UR5, 0x8 ;  /* 0x0000000800057882 */ /* 0x000fca0000000000 */
[----:B------:R-:W-:Y:S04]  /*01b0*/  DEPBAR.LE SB1, 0x36 ;  /* 0x00009d800000791a */ /* 0x000fe80000000000 */
[----:B------:R-:W1:Y:S02]  /*01c0*/  UTCATOMSWS.FIND_AND_SET.ALIGN UP0, UR5, UR5 ;  /* 0x00000005000575e3 */ /* 0x000e640008000800 */
[----:B-1----:R-:W-:-:S04]  /*01d0*/  PLOP3.LUT P0, PT, PT, PT, UP0, 0x80, 0x8 ;  /* 0x000000000008781c */ /* 0x002fc80003f0f008 */
[----:B------:R-:W-:-:S04]  /*01e0*/  SEL R0, RZ, 0xffffffff, !P0 ;  /* 0xffffffffff007807 */ /* 0x000fc80004000000 */
[----:B------:R-:W-:Y:S01]  /*01f0*/  ISETP.NE.AND P0, PT, R0, RZ, PT ;  /* 0x000000ff0000720c */ /* 0x000fe20003f05270 */
[----:B------:R-:W-:-:S12]  /*0200*/  IMAD.U32 R0, RZ, RZ, UR5 ;  /* 0x00000005ff007e24 */ /* 0x000fd8000f8e00ff */
[----:B------:R-:W-:Y:S05]  /*0210*/  @!P0 BRA `(.L_x_4) ;  /* 0xfffffffc00dc8947 */ /* 0x000fea000383ffff */
.L_x_3:
[C---:B------:R-:W-:Y:S01]  /*0220*/  VIADD R3, R0.reuse, 0x10 ;  /* 0x0000001000037836 */ /* 0x040fe20000000000 */
[----:B------:R-:W-:Y:S01]  /*0230*/  UMOV UR5, 0x50 ;  /* 0x0000005000057882 */ /* 0x000fe20000000000 */
[----:B------:R-:W-:Y:S01]  /*0240*/  SHF.L.U32 R2, R5, R0, RZ ;  /* 0x0000000005027219 */ /* 0x000fe200000006ff */
[----:B------:R-:W-:Y:S01]  /*0250*/  ULEA UR5, UR6, UR5, 0x18 ;  /* 0x0000000506057291 */ /* 0x000fe2000f8ec0ff */
[----:B------:R-:W-:Y:S01]  /*0260*/  IMAD.SHL.U32 R0, R0, 0x20, RZ ;  /* 0x0000002000007824 */ /* 0x000fe200078e00ff */
[----:B------:R-:W-:-:S04]  /*0270*/  SHF.L.U32 R3, R4, R3, RZ ;  /* 0x0000000304037219 */ /* 0x000fc800000006ff */
[----:B------:R-:W-:-:S05]  /*0280*/  LOP3.LUT R2, R3, R2, RZ, 0xfc, !PT ;  /* 0x0000000203027212 */ /* 0x000fca00078efcff */
[----:B------:R1:W-:Y:S04]  /*0290*/  ATOMS.OR RZ, [UR5], R2 ;  /* 0x00000002ffff798c */ /* 0x0003e8000b000005 */
[----:B------:R1:W-:Y:S01]  /*02a0*/  STS [UR4], R0 ;  /* 0x00000000ff007988 */ /* 0x0003e20008000804 */
[----:B------:R-:W-:Y:S05]  /*02b0*/  BRA `(.L_x_2) ;  /* 0x0000000000107947 */ /* 0x000fea0003800000 */
.L_x_1:
[----:B------:R-:W-:Y:S01]  /*02c0*/  IMAD.MOV.U32 R0, RZ, RZ, -0x1 ;  /* 0xffffffffff007424 */ /* 0x000fe200078e00ff */
[----:B------:R-:W-:-:S04]  /*02d0*/  MOV R2, 0x300 ;  /* 0x0000030000027802 */ /* 0x000fc80000000f00 */
[----:B------:R1:W-:Y:S03]  /*02e0*/  STS [UR4], R0 ;  /* 0x00000000ff007988 */ /* 0x0003e60008000804 */
[----:B01----:R-:W-:Y:S05]  /*02f0*/  CALL.REL.NOINC `($__internal_1_$__cuda_sm10x_tcgen05_guardrail_trap_phase_invalid_during_alloc) ;  /* 0x0000009c00b87944 */ /* 0x003fea0003c00000 */
.L_x_2:
[----:B------:R-:W-:Y:S05]  /*0300*/  WARPSYNC.ALL ;  /* 0x0000000000007948 */ /* 0x000fea0003800000 */
[----:B------:R-:W-:Y:S01]  /*0310*/  NOP ;  /* 0x0000000000007918 */ /* 0x000fe20000000000 */
.L_x_0:
[----:B------:R-:W2:Y:S01]  /*0320*/  S2R R103, SR_CTAID.X ;  /* 0x0000000000677919 */ /* 0x000ea20000002500 */
[----:B------:R-:W3:Y:S01]  /*0330*/  S2UR UR8, SR_CTAID.Y ;  /* 0x00000000000879c3 */ /* 0x000ee20000002600 */
[----:B------:R-:W3:Y:S01]  /*0340*/  LDCU.64 UR4, c[0x0][0x3b0] ;  /* 0x00007600ff0477ac */ /* 0x000ee20008000a00 */
[----:B------:R-:W-:Y:S01]  /*0350*/  UMOV UR9, 0x400 ;  /* 0x0000040000097882 */ /* 0x000fe20000000000 */
[----:B------:R-:W4:Y:S05]  /*0360*/  LDCU.64 UR30, c[0x0][0x358] ;  /* 0x00006b00ff1e77ac */ /* 0x000f2a0008000a00 */
[----:B------:R-:W1:Y:S08]  /*0370*/  LDC.64 R4, c[0x0][0x380] ;  /* 0x0000e000ff047b82 */ /* 0x000e700000000a00 */
[----:B------:R-:W0:Y:S08]  /*0380*/  LDC R67, c[0x0][0x3b8] ;  /* 0x0000ee00ff437b82 */ /* 0x000e300000000800 */
[----:B------:R-:W0:Y:S01]  /*0390*/  S2UR UR6, SR_CgaCtaId ;  /* 0x00000000000679c3 */ /* 0x000e220000008800 */
[----:B---3--:R-:W-:Y:S01]  /*03a0*/  UIMAD UR4, UR8, UR4, URZ ;  /* 0x00000004080472a4 */ /* 0x008fe2000f8e02ff */
[----:B-12---:R-:W-:-:S06]  /*03b0*/  PRMT R0, R102, 0x6540, R103 ;  /* 0x0000654066007816 */ /* 0x006fcc0000000067 */
[----:B------:R-:W1:Y:S01]  /*03c0*/  LDC.64 R100, c[0x0][0x3c0] ;  /* 0x0000f000ff647b82 */ /* 0x000e620000000a00 */
[----:B------:R-:W-:Y:S01]  /*03d0*/  IMAD R3, R0, UR5, RZ ;  /* 0x0000000500037c24 */ /* 0x000fe2000f8e02ff */
[----:B------:R-:W-:Y:S01]  /*03e0*/  USHF.R.S32.HI UR5, URZ, 0x1f, UR4 ;  /* 0x0000001fff057899 */ /* 0x000fe20008011404 */
[----:B0-----:R-:W-:-:S03]  /*03f0*/  IMAD.SHL.U32 R35, R67, 0x10, RZ ;  /* 0x0000001043237824 */ /* 0x001fc600078e00ff */
[----:B------:R-:W-:Y:S01]  /*0400*/  IADD3 R2, P0, P1, R3, UR4, R4 ;  /* 0x0000000403027c10 */ /* 0x000fe2000f91e004 */
[C---:B------:R-:W-:Y:S01]  /*0410*/  IMAD R51, R67.reuse, 0x18, RZ ;  /* 0x0000001843337824 */ /* 0x040fe200078e02ff */
[----:B------:R-:W-:Y:S01]  /*0420*/  SHF.R.S32.HI R4, RZ, 0x1f, R3 ;  /* 0x0000001fff047819 */ /* 0x000fe20000011403 */
[C---:B------:R-:W-:Y:S01]  /*0430*/  IMAD.SHL.U32 R7, R67.reuse, 0x2, RZ ;  /* 0x0000000243077824 */ /* 0x040fe200078e00ff */
[----:B------:R-:W0:Y:S02]  /*0440*/  LDCU UR4, c[0x0][0x3c8] ;  /* 0x00007900ff0477ac */ /* 0x000e240008000800 */
[----:B------:R-:W-:Y:S01]  /*0450*/  IADD3.X R3, PT, PT, R4, UR5, R5, P0, P1 ;  /* 0x0000000504037c10 */ /* 0x000fe200087e2405 */
[----:B------:R-:W-:Y:S01]  /*0460*/  BAR.SYNC.DEFER_BLOCKING 0x0 ;  /* 0x0000000000007b1d */ /* 0x000fe20000010000 */
[C---:B------:R-:W-:Y:S01]  /*0470*/  IMAD.SHL.U32 R5, R67.reuse, 0x8, RZ ;  /* 0x0000000843057824 */ /* 0x040fe200078e00ff */
[----:B------:R-:W-:Y:S01]  /*0480*/  ULEA UR9, UR6, UR9, 0x18 ;  /* 0x0000000906097291 */ /* 0x000fe2000f8ec0ff */
[----:B------:R-:W-:Y:S01]  /*0490*/  IMAD R9, R67, 0x3, RZ ;  /* 0x0000000343097824 */ /* 0x000fe200078e02ff */
[-C--:B------:R-:W-:Y:S01]  /*04a0*/  IADD3 R34, P5, PT, R35, R2.reuse, RZ ;  /* 0x0000000223227210 */ /* 0x080fe20007fbe0ff */
[----:B------:R-:W-:Y:S01]  /*04b0*/  IMAD.SHL.U32 R11, R67, 0x4, RZ ;  /* 0x00000004430b7824 */ /* 0x000fe200078e00ff */
[-C--:B------:R-:W-:Y:S01]  /*04c0*/  IADD3 R18, P6, PT, R5, R2.reuse, RZ ;  /* 0x0000000205127210 */ /* 0x080fe20007fde0ff */
[----:B------:R-:W-:Y:S01]  /*04d0*/  IMAD R13, R67, 0x5, RZ ;  /* 0x00000005430d7824 */ /* 0x000fe200078e02ff */
[-C--:B------:R-:W-:Y:S01]  /*04e0*/  IADD3 R50, P1, PT, R51, R2.reuse, RZ ;  /* 0x0000000233327210 */ /* 0x080fe20007f3e0ff */
[C---:B------:R-:W-:Y:S01]  /*04f0*/  IMAD R15, R67.reuse, 0x6, RZ ;  /* 0x00000006430f7824 */ /* 0x040fe200078e02ff */
[----:B------:R-:W-:Y:S01]  /*0500*/  IADD3 R4, P0, PT, R2, R67, RZ ;  /* 0x0000004302047210 */ /* 0x000fe20007f1e0ff */
[----:B------:R-:W-:Y:S01]  /*0510*/  IMAD R17, R67, 0x7, RZ ;  /* 0x0000000743117824 */ /* 0x000fe200078e02ff */
[-C--:B------:R-:W-:Y:S01]  /*0520*/  IADD3 R6, P3, PT, R7, R2.reuse, RZ ;  /* 0x0000000207067210 */ /* 0x080fe20007f7e0ff */
[----:B------:R-:W-:Y:S01]  /*0530*/  IMAD R21, R67, 0x9, RZ ;  /* 0x0000000943157824 */ /* 0x000fe200078e02ff */
[-C--:B------:R-:W-:Y:S01]  /*0540*/  IADD3 R8, P2, PT, R9, R2.reuse, RZ ;  /* 0x0000000209087210 */ /* 0x080fe20007f5e0ff */
[----:B------:R-:W-:Y:S01]  /*0550*/  IMAD R23, R67, 0xa, RZ ;  /* 0x0000000a43177824 */ /* 0x000fe200078e02ff */
[-C--:B------:R-:W-:Y:S01]  /*0560*/  LEA.HI.X.SX32 R19, R5, R3.reuse, 0x1, P6 ;  /* 0x0000000305137211 */ /* 0x080fe200030f0eff */
[----:B------:R-:W-:Y:S01]  /*0570*/  IMAD R25, R67, 0xb, RZ ;  /* 0x0000000b43197824 */ /* 0x000fe200078e02ff */
[-C--:B------:R-:W-:Y:S01]  /*0580*/  LEA.HI.X.SX32 R35, R35, R3.reuse, 0x1, P5 ;  /* 0x0000000323237211 */ /* 0x080fe200028f0eff */
[----:B------:R-:W-:Y:S01]  /*0590*/  IMAD R27, R67, 0xc, RZ ;  /* 0x0000000c431b7824 */ /* 0x000fe200078e02ff */
[-C--:B------:R-:W-:Y:S01]  /*05a0*/  LEA.HI.X.SX32 R51, R51, R3.reuse, 0x1, P1 ;  /* 0x0000000333337211 */ /* 0x080fe200008f0eff */
[C---:B------:R-:W-:Y:S01]  /*05b0*/  IMAD R29, R67.reuse, 0xd, RZ ;  /* 0x0000000d431d7824 */ /* 0x040fe200078e02ff */
[CC--:B------:R-:W-:Y:S01]  /*05c0*/  LEA.HI.X.SX32 R5, R67.reuse, R3.reuse, 0x1, P0 ;  /* 0x0000000343057211 */ /* 0x0c0fe200000f0eff */
[----:B------:R-:W-:Y:S01]  /*05d0*/  IMAD R31, R67, 0xe, RZ ;  /* 0x0000000e431f7824 */ /* 0x000fe200078e02ff */
[----:B------:R-:W2:Y:S01]  /*05e0*/  LDS R68, [UR9] ;  /* 0x00000009ff447984 */ /* 0x000ea20008000800 */
[-C--:B------:R-:W-:Y:S01]  /*05f0*/  LEA.HI.X.SX32 R7, R7, R3.reuse, 0x1, P3 ;  /* 0x0000000307077211 */ /* 0x080fe200018f0eff */
[----:B------:R-:W-:Y:S01]  /*0600*/  IMAD R33, R67, 0xf, RZ ;  /* 0x0000000f43217824 */ /* 0x000fe200078e02ff */
[----:B------:R-:W-:Y:S01]  /*0610*/  LEA.HI.X.SX32 R9, R9, R3, 0x1, P2 ;  /* 0x0000000309097211 */ /* 0x000fe200010f0eff */
[----:B------:R-:W-:Y:S01]  /*0620*/  BAR.SYNC.DEFER_BLOCKING 0x0 ;  /* 0x0000000000007b1d */ /* 0x000fe20000010000 */
[----:B------:R-:W-:Y:S01]  /*0630*/  IMAD R37, R67, 0x11, RZ ;  /* 0x0000001143257824 */ /* 0x000fe200078e02ff */
[----:B------:R-:W-:-:S02]  /*0640*/  IADD3 R10, P6, PT, R11, R2, RZ ;  /* 0x000000020b0a7210 */ /* 0x000fc40007fde0ff */
[-C--:B------:R-:W-:Y:S02]  /*0650*/  IADD3 R12, P5, PT, R13, R2.reuse, RZ ;  /* 0x000000020d0c7210 */ /* 0x080fe40007fbe0ff */
[-C--:B------:R-:W-:Y:S02]  /*0660*/  IADD3 R14, P1, PT, R15, R2.reuse, RZ ;  /* 0x000000020f0e7210 */ /* 0x080fe40007f3e0ff */
[-C--:B------:R-:W-:Y:S02]  /*0670*/  IADD3 R16, P0, PT, R17, R2.reuse, RZ ;  /* 0x0000000211107210 */ /* 0x080fe40007f1e0ff */
[-C--:B------:R-:W-:Y:S02]  /*0680*/  IADD3 R20, P3, PT, R21, R2.reuse, RZ ;  /* 0x0000000215147210 */ /* 0x080fe40007f7e0ff */
[-C--:B------:R-:W-:Y:S01]  /*0690*/  IADD3 R22, P2, PT, R23, R2.reuse, RZ ;  /* 0x0000000217167210 */ /* 0x080fe20007f5e0ff */
[----:B------:R-:W-:Y:S01]  /*06a0*/  IMAD R39, R67, 0x12, RZ ;  /* 0x0000001243277824 */ /* 0x000fe200078e02ff */
[-C--:B------:R-:W-:Y:S01]  /*06b0*/  LEA.HI.X.SX32 R11, R11, R3.reuse, 0x1, P6 ;  /* 0x000000030b0b7211 */ /* 0x080fe200030f0eff */
        /* <DEDUP_REMOVED lines=11> */
[-C--:B------:R-:W-:Y:S01]  /*0770*/  IADD3 R24, P6, PT, R25, R2.reuse, RZ ;  /* 0x0000000219187210 */ /* 0x080fe20007fde0ff */
        /* <DEDUP_REMOVED lines=9> */
[----:B------:R-:W-:Y:S01]  /*0810*/  IADD3 R36, P2, PT, R37, R2, RZ ;  /* 0x0000000225247210 */ /* 0x000fe20007f5e0ff */
[----:B----4-:R-:W5:Y:S01]  /*0820*/  LDG.E.U8 R18, desc[UR30][R18.64] ;  /* 0x0000001e12127981 */ /* 0x010f62000c1e1100 */
[----:B------:R-:W-:-:S02]  /*0830*/  LEA.HI.X.SX32 R25, R25, R3, 0x1, P6 ;  /* 0x0000000319197211 */ /* 0x000fc400030f0eff */
[-C--:B------:R-:W-:Y:S01]  /*0840*/  LEA.HI.X.SX32 R27, R27, R3.reuse, 0x1, P5 ;  /* 0x000000031b1b7211 */ /* 0x080fe200028f0eff */
[----:B------:R-:W5:Y:S01]  /*0850*/  LDG.E.U8 R34, desc[UR30][R34.64] ;  /* 0x0000001e22227981 */ /* 0x000f62000c1e1100 */
[-C--:B------:R-:W-:Y:S02]  /*0860*/  LEA.HI.X.SX32 R29, R29, R3.reuse, 0x1, P1 ;  /* 0x000000031d1d7211 */ /* 0x080fe400008f0eff */
[-C--:B------:R-:W-:Y:S01]  /*0870*/  LEA.HI.X.SX32 R31, R31, R3.reuse, 0x1, P0 ;  /* 0x000000031f1f7211 */ /* 0x080fe200000f0eff */
[----:B------:R-:W5:Y:S01]  /*0880*/  LDG.E.U8 R50, desc[UR30][R50.64] ;  /* 0x0000001e32327981 */ /* 0x000f62000c1e1100 */
[-C--:B------:R-:W-:Y:S02]  /*0890*/  LEA.HI.X.SX32 R33, R33, R3.reuse, 0x1, P3 ;  /* 0x0000000321217211 */ /* 0x080fe400018f0eff */
[----:B------:R-:W-:Y:S01]  /*08a0*/  LEA.HI.X.SX32 R37, R37, R3, 0x1, P2 ;  /* 0x0000000325257211 */ /* 0x000fe200010f0eff */
[----:B------:R-:W5:Y:S01]  /*08b0*/  LDG.E.U8 R16, desc[UR30][R16.64] ;  /* 0x0000001e10107981 */ /* 0x000f62000c1e1100 */
[----:B------:R-:W-:-:S02]  /*08c0*/  IADD3 R38, P6, PT, R39, R2, RZ ;  /* 0x0000000227267210 */ /* 0x000fc40007fde0ff */
[-C--:B------:R-:W-:Y:S01]  /*08d0*/  IADD3 R40, P5, PT, R41, R2.reuse, RZ ;  /* 0x0000000229287210 */ /* 0x080fe20007fbe0ff */
[----:B------:R-:W5:Y:S01]  /*08e0*/  LDG.E.U8 R20, desc[UR30][R20.64] ;  /* 0x0000001e14147981 */ /* 0x000f62000c1e1100 */
[-C--:B------:R-:W-:Y:S02]  /*08f0*/  IADD3 R42, P1, PT, R43, R2.reuse, RZ ;  /* 0x000000022b2a7210 */ /* 0x080fe40007f3e0ff */
[-C--:B------:R-:W-:Y:S01]  /*0900*/  IADD3 R44, P0, PT, R45, R2.reuse, RZ ;  /* 0x000000022d2c7210 */ /* 0x080fe20007f1e0ff */
[----:B------:R-:W5:Y:S01]  /*0910*/  LDG.E.U8 R22, desc[UR30][R22.64] ;  /* 0x0000001e16167981 */ /* 0x000f62000c1e1100 */
[-C--:B------:R-:W-:Y:S02]  /*0920*/  IADD3 R46, P3, PT, R47, R2.reuse, RZ ;  /* 0x000000022f2e7210 */ /* 0x080fe40007f7e0ff */
[----:B------:R-:W-:Y:S01]  /*0930*/  IADD3 R48, P2, PT, R49, R2, RZ ;  /* 0x0000000231307210 */ /* 0x000fe20007f5e0ff */
[----:B------:R-:W5:Y:S01]  /*0940*/  LDG.E.U8 R24, desc[UR30][R24.64] ;  /* 0x0000001e18187981 */ /* 0x000f62000c1e1100 */
        /* <DEDUP_REMOVED lines=26> */
[----:B------:R-:W5:Y:S04]  /*0af0*/  LDG.E.U8 R44, desc[UR30][R44.64] ;  /* 0x0000001e2c2c7981 */ /* 0x000f68000c1e1100 */
[----:B------:R-:W5:Y:S04]  /*0b00*/  LDG.E.U8 R46, desc[UR30][R46.64] ;  /* 0x0000001e2e2e7981 */ /* 0x000f68000c1e1100 */
[----:B------:R-:W5:Y:S04]  /*0b10*/  LDG.E.U8 R48, desc[UR30][R48.64] ;  /* 0x0000001e30307981 */ /* 0x000f68000c1e1100 */
[----:B------:R-:W5:Y:S04]  /*0b20*/  LDG.E.U8 R52, desc[UR30][R52.64] ;  /* 0x0000001e34347981 */ /* 0x000f68000c1e1100 */
[----:B------:R-:W5:Y:S04]  /*0b30*/  LDG.E.U8 R54, desc[UR30][R54.64] ;  /* 0x0000001e36367981 */ /* 0x000f68000c1e1100 */
[----:B------:R-:W5:Y:S04]  /*0b40*/  LDG.E.U8 R56, desc[UR30][R56.64] ;  /* 0x0000001e38387981 */ /* 0x000f68000c1e1100 */
[----:B------:R-:W5:Y:S04]  /*0b50*/  LDG.E.U8 R58, desc[UR30][R58.64] ;  /* 0x0000001e3a3a7981 */ /* 0x000f68000c1e1100 */
[----:B------:R-:W5:Y:S04]  /*0b60*/  LDG.E.U8 R60, desc[UR30][R60.64] ;  /* 0x0000001e3c3c7981 */ /* 0x000f68000c1e1100 */
[----:B------:R-:W5:Y:S01]  /*0b70*/  LDG.E.U8 R62, desc[UR30][R62.64] ;  /* 0x0000001e3e3e7981 */ /* 0x000f62000c1e1100 */
[----:B------:R-:W-:-:S02]  /*0b80*/  IMAD R65, R67, 0x1f, RZ ;  /* 0x0000001f43417824 */ /* 0x000fc400078e02ff */
[----:B------:R-:W3:Y:S01]  /*0b90*/  LDC.64 R66, c[0x0][0x388] ;  /* 0x0000e200ff427b82 */ /* 0x000ee20000000a00 */
[----:B------:R4:W5:Y:S04]  /*0ba0*/  LDG.E.U8 R64, desc[UR30][R2.64] ;  /* 0x0000001e02407981 */ /* 0x000968000c1e1100 */
[----:B------:R0:W5:Y:S04]  /*0bb0*/  LDG.E.U8 R9, desc[UR30][R8.64] ;  /* 0x0000001e08097981 */ /* 0x000168000c1e1100 */
[----:B------:R-:W5:Y:S01]  /*0bc0*/  LDG.E.U8 R10, desc[UR30][R10.64] ;  /* 0x0000001e0a0a7981 */ /* 0x000f62000c1e1100 */
[----:B----4-:R-:W-:-:S03]  /*0bd0*/  IADD3 R2, P6, PT, R65, R2, RZ ;  /* 0x0000000241027210 */ /* 0x010fc60007fde0ff */
[----:B------:R-:W5:Y:S01]  /*0be0*/  LDG.E.U8 R7, desc[UR30][R6.64] ;  /* 0x0000001e06077981 */ /* 0x000f62000c1e1100 */
[----:B------:R-:W-:-:S03]  /*0bf0*/  LEA.HI.X.SX32 R3, R65, R3, 0x1, P6 ;  /* 0x0000000341037211 */ /* 0x000fc600030f0eff */
[----:B------:R4:W5:Y:S01]  /*0c00*/  LDG.E.U8 R65, desc[UR30][R4.64] ;  /* 0x0000001e04417981 */ /* 0x000962000c1e1100 */
[----:B0-----:R-:W-:-:S03]  /*0c10*/  SHF.R.U32.HI R8, RZ, 0x5, R102 ;  /* 0x00000005ff087819 */ /* 0x001fc60000011666 */
[----:B------:R0:W5:Y:S04]  /*0c20*/  LDG.E.U8 R11, desc[UR30][R2.64] ;  /* 0x0000001e020b7981 */ /* 0x000168000c1e1100 */
[----:B------:R1:W5:Y:S01]  /*0c30*/  LDG.E.U8 R12, desc[UR30][R12.64] ;  /* 0x0000001e0c0c7981 */ /* 0x000362000c1e1100 */
[----:B----4-:R-:W-:Y:S02]  /*0c40*/  SHF.R.U32.HI R5, RZ, 0x5, R102 ;  /* 0x00000005ff057819 */ /* 0x010fe40000011666 */
[----:B------:R-:W-:Y:S01]  /*0c50*/  LOP3.LUT R4, R102, 0x1f, RZ, 0xc0, !PT ;  /* 0x0000001f66047812 */ /* 0x000fe200078ec0ff */
[----:B------:R4:W5:Y:S01]  /*0c60*/  LDG.E.U8 R14, desc[UR30][R14.64] ;  /* 0x0000001e0e0e7981 */ /* 0x000962000c1e1100 */
[----:B------:R-:W-:Y:S02]  /*0c70*/  R2UR UR27, R5 ;  /* 0x00000000051b72ca */ /* 0x000fe400000e0000 */
[----:B0-----:R-:W-:Y:S01]  /*0c80*/  SGXT.U32 R2, R8, 0x3 ;  /* 0x000000030802781a */ /* 0x001fe20000000000 */
[----:B------:R-:W-:Y:S01]  /*0c90*/  IMAD R4, R4, UR4, RZ ;  /* 0x0000000404047c24 */ /* 0x000fe2000f8e02ff */
[----:B------:R-:W-:Y:S01]  /*0ca0*/  LOP3.LUT R5, R102, 0x7f, RZ, 0xc0, !PT ;  /* 0x0000007f66057812 */ /* 0x000fe200078ec0ff */
[----:B-1----:R-:W-:Y:S01]  /*0cb0*/  IMAD R3, R100, UR8, RZ ;  /* 0x0000000864037c24 */ /* 0x002fe2000f8e02ff */
[----:B------:R-:W-:Y:S01]  /*0cc0*/  LOP3.LUT R6, R102, 0x80, RZ, 0xc0, !PT ;  /* 0x0000008066067812 */ /* 0x000fe200078ec0ff */
[----:B------:R-:W-:-:S03]  /*0cd0*/  IMAD R2, R2, R101, RZ ;  /* 0x0000006502027224 */ /* 0x000fc600078e02ff */
[----:B---3--:R-:W-:Y:S01]  /*0ce0*/  IADD3 R71, P0, P1, R4, R66, R3 ;  /* 0x0000004204477210 */ /* 0x008fe2000791e003 */
[----:B------:R-:W-:Y:S01]  /*0cf0*/  IMAD R13, R6, 0x20, R5 ;  /* 0x00000020060d7824 */ /* 0x000fe200078e0205 */
[----:B------:R-:W-:Y:S02]  /*0d00*/  SHF.R.S32.HI R5, RZ, 0x1f, R4 ;  /* 0x0000001fff057819 */ /* 0x000fe40000011404 */
[----:B------:R-:W-:Y:S01]  /*0d10*/  SHF.R.S32.HI R6, RZ, 0x1f, R3 ;  /* 0x0000001fff067819 */ /* 0x000fe20000011403 */
[----:B------:R-:W-:Y:S01]  /*0d20*/  UIADD3 UR4, UPT, UPT, UR27, 0x18, URZ ;  /* 0x000000181b047890 */ /* 0x000fe2000fffe0ff */
[----:B------:R-:W-:Y:S02]  /*0d30*/  IMAD R4, R101, 0x8, R2 ;  /* 0x0000000865047824 */ /* 0x000fe400078e0202 */
[----:B----4-:R-:W-:Y:S02]  /*0d40*/  IADD3.X R15, PT, PT, R5, R67, R6, P0, P1 ;  /* 0x00000043050f7210 */ /* 0x010fe400007e2406 */
[C---:B------:R-:W-:Y:S01]  /*0d50*/  IADD3 R82, P0, PT, R2.reuse, R71, RZ ;  /* 0x0000004702527210 */ /* 0x040fe20007f1e0ff */
[C---:B------:R-:W-:Y:S01]  /*0d60*/  IMAD R6, R101.reuse, 0x8, R4 ;  /* 0x0000000865067824 */ /* 0x040fe200078e0204 */
[----:B------:R-:W-:Y:S01]  /*0d70*/  UIADD3 UR5, UPT, UPT, UR27, 0x38, URZ ;  /* 0x000000381b057890 */ /* 0x000fe2000fffe0ff */
[C---:B------:R-:W-:Y:S01]  /*0d80*/  IMAD R3, R101.reuse, UR4, RZ ;  /* 0x0000000465037c24 */ /* 0x040fe2000f8e02ff */
[----:B------:R-:W-:Y:S01]  /*0d90*/  LEA.HI.X.SX32 R83, R2, R15, 0x1, P0 ;  /* 0x0000000f02537211 */ /* 0x000fe200000f0eff */
[----:B------:R-:W-:-:S03]  /*0da0*/  IMAD R2, R101, 0x10, R6 ;  /* 0x0000001065027824 */ /* 0x000fc600078e0206 */
[----:B------:R-:W-:Y:S01]  /*0db0*/  IADD3 R76, P1, PT, R3, R71, RZ ;  /* 0x00000047034c7210 */ /* 0x000fe20007f3e0ff */
[C---:B------:R-:W-:Y:S02]  /*0dc0*/  IMAD R5, R101.reuse, UR5, RZ ;  /* 0x0000000565057c24 */ /* 0x040fe4000f8e02ff */
[----:B------:R-:W-:Y:S01]  /*0dd0*/  IMAD R8, R101, 0x8, R2 ;  /* 0x0000000865087824 */ /* 0x000fe200078e0202 */
[----:B------:R-:W-:Y:S02]  /*0de0*/  LEA.HI.X.SX32 R77, R3, R15, 0x1, P1 ;  /* 0x0000000f034d7211 */ /* 0x000fe400008f0eff */
[----:B--2---:R-:W-:Y:S01]  /*0df0*/  R2UR UR10, R68 ;  /* 0x00000000440a72ca */ /* 0x004fe200000e0000 */
[----:B------:R-:W-:Y:S01]  /*0e00*/  IMAD R3, R101, 0x8, R8 ;  /* 0x0000000865037824 */ /* 0x000fe200078e0208 */
[-C--:B------:R-:W-:Y:S02]  /*0e10*/  IADD3 R80, P0, PT, R4, R71.reuse, RZ ;  /* 0x0000004704507210 */ /* 0x080fe40007f1e0ff */
[----:B------:R-:W-:-:S02]  /*0e20*/  IADD3 R68, P2, PT, R5, R71, RZ ;  /* 0x0000004705447210 */ /* 0x000fc40007f5e0ff */
[-C--:B------:R-:W-:Y:S02]  /*0e30*/  LEA.HI.X.SX32 R81, R4, R15.reuse, 0x1, P0 ;  /* 0x0000000f04517211 */ /* 0x080fe400000f0eff */
[----:B------:R-:W-:Y:S02]  /*0e40*/  LEA.HI.X.SX32 R69, R5, R15, 0x1, P2 ;  /* 0x0000000f05457211 */ /* 0x000fe400010f0eff */
[-C--:B------:R-:W-:Y:S02]  /*0e50*/  IADD3 R70, P3, PT, R3, R71.reuse, RZ ;  /* 0x0000004703467210 */ /* 0x080fe40007f7e0ff */
[-C--:B------:R-:W-:Y:S02]  /*0e60*/  IADD3 R78, P0, PT, R6, R71.reuse, RZ ;  /* 0x00000047064e7210 */ /* 0x080fe40007f1e0ff */
[-C--:B------:R-:W-:Y:S02]  /*0e70*/  IADD3 R74, P1, PT, R2, R71.reuse, RZ ;  /* 0x00000047024a7210 */ /* 0x080fe40007f3e0ff */
[----:B------:R-:W-:-:S02]  /*0e80*/  IADD3 R72, P2, PT, R8, R71, RZ ;  /* 0x0000004708487210 */ /* 0x000fc40007f5e0ff */
[-C--:B------:R-:W-:Y:S02]  /*0e90*/  LEA.HI.X.SX32 R71, R3, R15.reuse, 0x1, P3 ;  /* 0x0000000f03477211 */ /* 0x080fe400018f0eff */
[-C--:B------:R-:W-:Y:S02]  /*0ea0*/  LEA.HI.X.SX32 R79, R6, R15.reuse, 0x1, P0 ;  /* 0x0000000f064f7211 */ /* 0x080fe400000f0eff */
[-C--:B------:R-:W-:Y:S02]  /*0eb0*/  LEA.HI.X.SX32 R75, R2, R15.reuse, 0x1, P1 ;  /* 0x0000000f024b7211 */ /* 0x080fe400008f0eff */
[----:B------:R-:W-:Y:S02]  /*0ec0*/  LEA.HI.X.SX32 R73, R8, R15, 0x1, P2 ;  /* 0x0000000f08497211 */ /* 0x000fe400010f0eff */
[----:B------:R-:W-:Y:S01]  /*0ed0*/  LOP3.LUT R3, R13, 0x10, RZ, 0x3c, !PT ;  /* 0x000000100d037812 */ /* 0x000fe200078e3cff */
[----:B------:R-:W-:Y:S06]  /*0ee0*/  @P4 BRA `(.L_x_5) ;  /* 0x0000000000184947 */ /* 0x000fec0003800000 */
[----:B------:R-:W-:Y:S01]  /*0ef0*/  ELECT P0, URZ, PT ;  /* 0x0000000000ff782f */ /* 0x000fe20003800000 */
[----:B------:R-:W-:Y:S01]  /*0f00*/  IMAD.MOV.U32 R2, RZ, RZ, 0x1 ;  /* 0x00000001ff027424 */ /* 0x000fe200078e00ff */
[----:B------:R-:W-:Y:S01]  /*0f10*/  UMOV UR4, 0x40 ;  /* 0x0000004000047882 */ /* 0x000fe20000000000 */
[----:B------:R-:W-:Y:S01]  /*0f20*/  UVIRTCOUNT.DEALLOC.SMPOOL 0x80 ;  /* 0x000000800000784c */ /* 0x000fe20000000000 */
[----:B------:R-:W-:-:S09]  /*0f30*/  ULEA UR4, UR6, UR4, 0x18 ;  /* 0x0000000406047291 */ /* 0x000fd2000f8ec0ff */
[----:B------:R0:W-:Y:S03]  /*0f40*/  @P0 STS.U8 [UR4], R2 ;  /* 0x00000002ff000988 */ /* 0x0001e60008000004 */
.L_x_5:
[----:B------:R-:W-:Y:S01]  /*0f50*/  USHF.L.U32 UR4, UR27, 0x15, URZ ;  /* 0x000000151b047899 */ /* 0x000fe200080006ff */
[C---:B------:R-:W-:Y:S01]  /*0f60*/  LOP3.LUT R5, R13.reuse, 0x20, RZ, 0x3c, !PT ;  /* 0x000000200d057812 */ /* 0x040fe200078e3cff */
[----:B------:R-:W-:Y:S01]  /*0f70*/  ULOP3.LUT UR13, UR27, 0x4, URZ, 0xc0, !UPT ;  /* 0x000000041b0d7892 */ /* 0x000fe2000f8ec0ff */
[----:B-----5:R-:W-:Y:S01]  /*0f80*/  STS.U8 [R13+UR9+0x4400], R18 ;  /* 0x004400120d007988 */ /* 0x020fe20008000009 */
[----:B------:R-:W-:Y:S01]  /*0f90*/  ULOP3.LUT UR6, UR4, 0x600000, URZ, 0xc0, !UPT ;  /* 0x0060000004067892 */ /* 0x000fe2000f8ec0ff */
[----:B------:R-:W-:Y:S01]  /*0fa0*/  LOP3.LUT R15, R13, 0x30, RZ, 0x3c, !PT ;  /* 0x000000300d0f7812 */ /* 0x000fe200078e3cff */
[----:B------:R-:W-:Y:S01]  /*0fb0*/  IMAD.SHL.U32 R103, R103, 0x100, RZ ;  /* 0x0000010067677824 */ /* 0x000fe200078e00ff */
[----:B------:R-:W-:Y:S01]  /*0fc0*/  STS.U8 [R13+UR9+0x4800], R34 ;  /* 0x004800220d007988 */ /* 0x000fe20008000009 */
[----:B------:R-:W-:Y:S01]  /*0fd0*/  UIADD3 UR11, UPT, UPT, UR10, UR6, URZ ;  /* 0x000000060a0b7290 */ /* 0x000fe2000fffe0ff */
[C---:B------:R-:W-:Y:S01]  /*0fe0*/  LOP3.LUT R17, R13.reuse, 0x40, RZ, 0x3c, !PT ;  /* 0x000000400d117812 */ /* 0x040fe200078e3cff */
[----:B------:R-:W-:Y:S01]  /*0ff0*/  UMOV UR4, 0x1 ;  /* 0x0000000100047882 */ /* 0x000fe20000000000 */
[----:B------:R-:W-:Y:S01]  /*1000*/  STS.U8 [R13+UR9+0x4c00], R50 ;  /* 0x004c00320d007988 */ /* 0x000fe20008000009 */
[----:B------:R-:W-:Y:S01]  /*1010*/  ULEA UR11, UR13, UR11, 0x3 ;  /* 0x0000000b0d0b7291 */ /* 0x000fe2000f8e18ff */
[----:B------:R-:W-:-:S02]  /*1020*/  LOP3.LUT R19, R13, 0x50, RZ, 0x3c, !PT ;  /* 0x000000500d137812 */ /* 0x000fc400078e3cff */
[----:B------:R-:W-:Y:S01]  /*1030*/  STS.U8 [R13+UR9+0x4000], R64 ;  /* 0x004000400d007988 */ /* 0x000fe20008000009 */
[----:B------:R-:W-:-:S03]  /*1040*/  LOP3.LUT P5, RZ, R102, 0xff, RZ, 0xc0, !PT ;  /* 0x000000ff66ff7812 */ /* 0x000fc600078ac0ff */
[----:B------:R-:W-:Y:S04]  /*1050*/  STS.U8 [R3+UR9+0x4080], R65 ;  /* 0x0040804103007988 */ /* 0x000fe80008000009 */
[----:B------:R-:W-:Y:S04]  /*1060*/  STS.U8 [R3+UR9+0x4480], R20 ;  /* 0x0044801403007988 */ /* 0x000fe80008000009 */
[----:B------:R-:W-:Y:S02]  /*1070*/  STS.U8 [R3+UR9+0x4880], R36 ;  /* 0x0048802403007988 */ /* 0x000fe40008000009 */
[----:B------:R-:W-:Y:S01]  /*1080*/  VOTEU.ALL UP0, P5 ;  /* 0x0000000000ff7886 */ /* 0x000fe20002800000 */
[----:B------:R-:W-:Y:S01]  /*1090*/  VOTEU.ALL UP1, P5 ;  /* 0x0000000000ff7886 */ /* 0x000fe20002820000 */
[----:B------:R1:W-:Y:S03]  /*10a0*/  STS.U8 [R3+UR9+0x4c80], R52 ;  /* 0x004c803403007988 */ /* 0x0003e60008000009 */
[----:B------:R-:W-:-:S04]  /*10b0*/  @!UP0 UIADD3 UR14, UPT, UPT, -UR4, 0x100000, URZ ;  /* 0x00100000040e8890 */ /* 0x000fc8000fffe1ff */
[----:B------:R-:W-:Y:S02]  /*10c0*/  @!UP0 USHF.L.U32 UR15, UR14, 0xb, URZ ;  /* 0x0000000b0e0f8899 */ /* 0x000fe400080006ff */
[----:B------:R-:W-:Y:S01]  /*10d0*/  @!UP0 USHF.L.U32 UR14, UR14, 0x1, URZ ;  /* 0x000000010e0e8899 */ /* 0x000fe200080006ff */
[----:B------:R2:W-:Y:S04]  /*10e0*/  STS.U8 [R5+UR9+0x4100], R7 ;  /* 0x0041000705007988 */ /* 0x0005e80008000009 */
[----:B------:R-:W-:Y:S01]  /*10f0*/  STS.U8 [R5+UR9+0x4500], R22 ;  /* 0x0045001605007988 */ /* 0x000fe20008000009 */
[----:B-1----:R-:W-:-:S03]  /*1100*/  VIADD R3, R103, 0x100 ;  /* 0x0000010067037836 */ /* 0x002fc60000000000 */
[----:B------:R-:W-:Y:S01]  /*1110*/  STS.U8 [R5+UR9+0x4900], R38 ;  /* 0x0049002605007988 */ /* 0x000fe20008000009 */
[----:B--2---:R-:W-:-:S03]  /*1120*/  PRMT R7, RZ, 0x7610, R7 ;  /* 0x00007610ff077816 */ /* 0x004fc60000000007 */
[----:B------:R1:W-:Y:S01]  /*1130*/  STS.U8 [R5+UR9+0x4d00], R54 ;  /* 0x004d003605007988 */ /* 0x0003e20008000009 */
[----:B------:R-:W-:-:S03]  /*1140*/  ISETP.GT.AND P0, PT, R3, RZ, PT ;  /* 0x000000ff0300720c */ /* 0x000fc60003f04270 */
[----:B------:R2:W-:Y:S04]  /*1150*/  STS.U8 [R15+UR9+0x4180], R9 ;  /* 0x004180090f007988 */ /* 0x0005e80008000009 */
[----:B------:R-:W-:Y:S01]  /*1160*/  STS.U8 [R15+UR9+0x4580], R24 ;  /* 0x004580180f007988 */ /* 0x000fe20008000009 */
[C---:B-1----:R-:W-:Y:S02]  /*1170*/  LOP3.LUT R5, R13.reuse, 0x60, RZ, 0x3c, !PT ;  /* 0x000000600d057812 */ /* 0x042fe400078e3cff */
[----:B------:R-:W-:Y:S01]  /*1180*/  LOP3.LUT R13, R13, 0x70, RZ, 0x3c, !PT ;  /* 0x000000700d0d7812 */ /* 0x000fe200078e3cff */
[----:B------:R-:W-:Y:S01]  /*1190*/  STS.U8 [R15+UR9+0x4980], R40 ;  /* 0x004980280f007988 */ /* 0x000fe20008000009 */
[----:B--2---:R-:W-:-:S03]  /*11a0*/  PRMT R9, RZ, 0x7610, R9 ;  /* 0x00007610ff097816 */ /* 0x004fc60000000009 */
[----:B------:R-:W-:Y:S04]  /*11b0*/  STS.U8 [R15+UR9+0x4d80], R56 ;  /* 0x004d80380f007988 */ /* 0x000fe80008000009 */
        /* <DEDUP_REMOVED lines=11> */
[----:B------:R1:W-:Y:S04]  /*1270*/  STS.U8 [R5+UR9+0x4f00], R62 ;  /* 0x004f003e05007988 */ /* 0x0003e80008000009 */
[----:B------:R-:W-:Y:S04]  /*1280*/  STS.U8 [R13+UR9+0x4380], R16 ;  /* 0x004380100d007988 */ /* 0x000fe80008000009 */
[----:B------:R-:W-:Y:S04]  /*1290*/  STS.U8 [R13+UR9+0x4780], R32 ;  /* 0x004780200d007988 */ /* 0x000fe80008000009 */
[----:B------:R-:W-:Y:S04]  /*12a0*/  STS.U8 [R13+UR9+0x4b80], R48 ;  /* 0x004b80300d007988 */ /* 0x000fe80008000009 */
[----:B------:R2:W-:Y:S01]  /*12b0*/  STS.U8 [R13+UR9+0x4f80], R11 ;  /* 0x004f800b0d007988 */ /* 0x0005e20008000009 */
[----:B------:R-:W-:Y:S01]  /*12c0*/  STTM.x32 tmem[UR11], RZ ;  /* 0x000000ff000079ed */ /* 0x000fe200082c000b */
[----:B------:R-:W3:Y:S02]  /*12d0*/  FENCE.VIEW.ASYNC.T ;  /* 0x00000000000073c6 */ /* 0x000ee40000000200 */
[----:B---3--:R-:W-:Y:S01]  /*12e0*/  BAR.SYNC.DEFER_BLOCKING 0x0 ;  /* 0x0000000000007b1d */ /* 0x008fe20000010000 */
[----:B-1----:R-:W-:-:S02]  /*12f0*/  PRMT R5, RZ, 0x7610, R5 ;  /* 0x00007610ff057816 */ /* 0x002fc40000000005 */
[----:B------:R-:W-:Y:S02]  /*1300*/  PRMT R15, RZ, 0x7610, R15 ;  /* 0x00007610ff0f7816 */ /* 0x000fe4000000000f */
[----:B--2---:R-:W-:Y:S01]  /*1310*/  PRMT R11, RZ, 0x7610, R11 ;  /* 0x00007610ff0b7816 */ /* 0x004fe2000000000b */
[----:B------:R-:W1:Y:S02]  /*1320*/  FENCE.VIEW.ASYNC.S ;  /* 0x00000000000073c6 */ /* 0x000e640000000000 */
[----:B-1----:R1:W2:Y:S02]  /*1330*/  @!UP1 SYNCS.EXCH.64 URZ, [UR9+0x7800], UR14 ;  /* 0x0078000e09ff95b2 */ /* 0x0022a40008000100 */
[----:B--2---:R-:W-:Y:S01]  /*1340*/  BAR.SYNC.DEFER_BLOCKING 0x0 ;  /* 0x0000000000007b1d */ /* 0x004fe20000010000 */
[----:B------:R-:W-:Y:S02]  /*1350*/  PRMT R13, RZ, 0x7610, R13 ;  /* 0x00007610ff0d7816 */ /* 0x000fe4000000000d */
[----:B------:R-:W-:-:S02]  /*1360*/  PRMT R17, RZ, 0x7610, R17 ;  /* 0x00007610ff117816 */ /* 0x000fc40000000011 */
[----:B------:R-:W-:Y:S01]  /*1370*/  PRMT R19, RZ, 0x7610, R19 ;  /* 0x00007610ff137816 */ /* 0x000fe20000000013 */
[----:B------:R-:W2:Y:S04]  /*1380*/  @P0 LDG.E.U8 R7, desc[UR30][R82.64] ;  /* 0x0000001e52070981 */ /* 0x000ea8000c1e1100 */
[----:B------:R-:W3:Y:S04]  /*1390*/  @P0 LDG.E.U8 R9, desc[UR30][R80.64] ;  /* 0x0000001e50090981 */ /* 0x000ee8000c1e1100 */
[----:B------:R-:W4:Y:S04]  /*13a0*/  @P0 LDG.E.U8 R5, desc[UR30][R78.64] ;  /* 0x0000001e4e050981 */ /* 0x000f28000c1e1100 */
[----:B------:R-:W4:Y:S04]  /*13b0*/  @P0 LDG.E.U8 R11, desc[UR30][R76.64] ;  /* 0x0000001e4c0b0981 */ /* 0x000f28000c1e1100 */
[----:B------:R-:W4:Y:S04]  /*13c0*/  @P0 LDG.E.U8 R13, desc[UR30][R74.64] ;  /* 0x0000001e4a0d0981 */ /* 0x000f28000c1e1100 */
[----:B------:R-:W4:Y:S04]  /*13d0*/  @P0 LDG.E.U8 R15, desc[UR30][R72.64] ;  /* 0x0000001e480f0981 */ /* 0x000f28000c1e1100 */
[----:B------:R-:W4:Y:S04]  /*13e0*/  @P0 LDG.E.U8 R17, desc[UR30][R70.64] ;  /* 0x0000001e46110981 */ /* 0x000f28000c1e1100 */
[----:B------:R-:W4:Y:S01]  /*13f0*/  @P0 LDG.E.U8 R19, desc[UR30][R68.64] ;  /* 0x0000001e44130981 */ /* 0x000f22000c1e1100 */
[----:B0-----:R-:W-:Y:S01]  /*1400*/  SHF.R.S32.HI R2, RZ, 0x7, R102 ;  /* 0x00000007ff027819 */ /* 0x001fe20000011466 */
[----:B------:R-:W-:Y:S01]  /*1410*/  VOTEU.ALL UP1, P5 ;  /* 0x0000000000ff7886 */ /* 0x000fe20002820000 */
[----:B-1----:R-:W-:-:S04]  /*1420*/  @!UP0 UIADD3 UR14, UPT, UPT, -UR4, 0x100000, URZ ;  /* 0x00100000040e8890 */ /* 0x002fc8000fffe1ff */
[----:B------:R-:W-:Y:S02]  /*1430*/  @!UP0 USHF.L.U32 UR15, UR14, 0xb, URZ ;  /* 0x0000000b0e0f8899 */ /* 0x000fe400080006ff */
[----:B------:R-:W-:Y:S02]  /*1440*/  @!UP0 USHF.L.U32 UR14, UR14, 0x1, URZ ;  /* 0x000000010e0e8899 */ /* 0x000fe400080006ff */
[----:B------:R-:W-:Y:S01]  /*1450*/  UIADD3 UR12, UPT, UPT, UR10, 0x40, URZ ;  /* 0x000000400a0c7890 */ /* 0x000fe2000fffe0ff */
[----:B------:R-:W-:Y:S01]  /*1460*/  SGXT R2, R2, 0x1 ;  /* 0x000000010202781a */ /* 0x000fe20000000200 */
[----:B------:R-:W-:-:S04]  /*1470*/  @!UP0 UIADD3 UR4, UPT, UPT, -UR4, 0x100000, URZ ;  /* 0x0010000004048890 */ /* 0x000fc8000fffe1ff */
[----:B------:R-:W-:Y:S02]  /*1480*/  @!UP0 USHF.L.U32 UR5, UR4, 0xb, URZ ;  /* 0x0000000b04058899 */ /* 0x000fe400080006ff */
[----:B------:R-:W-:Y:S02]  /*1490*/  @!UP0 USHF.L.U32 UR4, UR4, 0x1, URZ ;  /* 0x0000000104048899 */ /* 0x000fe400080006ff */
[----:B------:R-:W-:Y:S01]  /*14a0*/  UIADD3 UR6, UPT, UPT, UR6, UR12, URZ ;  /* 0x0000000c06067290 */ /* 0x000fe2000fffe0ff */
[----:B------:R-:W-:Y:S02]  /*14b0*/  LOP3.LUT R21, R2, 0x90, RZ, 0xc0, !PT ;  /* 0x0000009002157812 */ /* 0x000fe400078ec0ff */
[----:B------:R-:W-:Y:S01]  /*14c0*/  ISETP.EQ.U32.AND P1, PT, RZ, UR27, P0 ;  /* 0x0000001bff007c0c */ /* 0x000fe20008722070 */
[----:B------:R-:W-:Y:S01]  /*14d0*/  ULEA UR13, UR13, UR6, 0x4 ;  /* 0x000000060d0d7291 */ /* 0x000fe2000f8e20ff */
[----:B------:R-:W-:Y:S01]  /*14e0*/  LOP3.LUT R2, R21, 0x7f, R102, 0x78, !PT ;  /* 0x0000007f15027812 */ /* 0x000fe200078e7866 */
[----:B------:R0:W1:Y:S01]  /*14f0*/  @!UP1 SYNCS.EXCH.64 URZ, [UR9+0x7808], UR14 ;  /* 0x0078080e09ff95b2 */ /* 0x0000620008000100 */
[----:B------:R-:W-:Y:S01]  /*1500*/  VOTEU.ALL UP1, P5 ;  /* 0x0000000000ff7886 */ /* 0x000fe20002820000 */
[----:B0-----:R-:W-:-:S02]  /*1510*/  UIADD3 UR14, UPT, UPT, UR9, 0x6800, URZ ;  /* 0x00006800090e7890 */ /* 0x001fc4000fffe0ff */
[----:B--2---:R0:W-:Y:S04]  /*1520*/  STS.U8 [R2+UR9+0x6000], R7 ;  /* 0x0060000702007988 */ /* 0x0041e80008000009 */
[----:B---3--:R0:W-:Y:S04]  /*1530*/  STS.U8 [R2+UR9+0x6100], R9 ;  /* 0x0061000902007988 */ /* 0x0081e80008000009 */
[----:B----4-:R0:W-:Y:S04]  /*1540*/  STS.U8 [R2+UR9+0x6200], R5 ;  /* 0x0062000502007988 */ /* 0x0101e80008000009 */
[----:B------:R0:W-:Y:S04]  /*1550*/  STS.U8 [R2+UR9+0x6300], R11 ;  /* 0x0063000b02007988 */ /* 0x0001e80008000009 */
[----:B------:R0:W-:Y:S04]  /*1560*/  STS.U8 [R2+UR9+0x6400], R13 ;  /* 0x0064000d02007988 */ /* 0x0001e80008000009 */
[----:B------:R0:W-:Y:S04]  /*1570*/  STS.U8 [R2+UR9+0x6500], R15 ;  /* 0x0065000f02007988 */ /* 0x0001e80008000009 */
[----:B------:R0:W-:Y:S04]  /*1580*/  STS.U8 [R2+UR9+0x6600], R17 ;  /* 0x0066001102007988 */ /* 0x0001e80008000009 */
[----:B------:R0:W-:Y:S01]  /*1590*/  STS.U8 [R2+UR9+0x6700], R19 ;  /* 0x0067001302007988 */ /* 0x0001e20008000009 */
[----:B-1----:R1:W-:Y:S06]  /*15a0*/  MEMBAR.ALL.CTA ;  /* 0x0000000000007992 */ /* 0x0023ec0000008000 */
[----:B-1----:R-:W-:Y:S04]  /*15b0*/  FENCE.VIEW.ASYNC.S ;  /* 0x00000000000073c6 */ /* 0x002fe80000000000 */
[----:B------:R-:W1:Y:S02]  /*15c0*/  FENCE.VIEW.ASYNC.S ;  /* 0x00000000000073c6 */ /* 0x000e640000000000 */
[----:B-1----:R0:W1:Y:S02]  /*15d0*/  @!UP1 SYNCS.EXCH.64 URZ, [UR9+0x6800], UR4 ;  /* 0x0068000409ff95b2 */ /* 0x0020640008000100 */
[----:B-1----:R-:W-:Y:S06]  /*15e0*/  BAR.SYNC.DEFER_BLOCKING 0x0 ;  /* 0x0000000000007b1d */ /* 0x002fec0000010000 */
[----:B0-----:R-:W-:Y:S05]  /*15f0*/  @!P1 BRA `(.L_x_6) ;  /* 0x0000000000609947 */ /* 0x001fea0003800000 */
[----:B------:R-:W-:Y:S01]  /*1600*/  UIADD3 UR4, UPT, UPT, UR9, 0x4000, URZ ;  /* 0x0000400009047890 */ /* 0x000fe2000fffe0ff */
[----:B------:R-:W-:Y:S01]  /*1610*/  UMOV UR18, 0x100 ;  /* 0x0000010000127882 */ /* 0x000fe20000000000 */
[----:B------:R-:W-:Y:S02]  /*1620*/  UMOV UR19, 0x40004040 ;  /* 0x4000404000137882 */ /* 0x000fe40000000000 */
[----:B------:R-:W-:Y:S02]  /*1630*/  USHF.R.U32.HI UR6, URZ, 0x4, UR4 ;  /* 0x00000004ff067899 */ /* 0x000fe40008011604 */
[----:B------:R-:W-:Y:S02]  /*1640*/  UIADD3 UR4, UPT, UPT, UR9, 0x6000, URZ ;  /* 0x0000600009047890 */ /* 0x000fe4000fffe0ff */
[----:B------:R-:W-:Y:S02]  /*1650*/  USGXT.U32 UR6, UR6, 0xe ;  /* 0x0000000e0606789a */ /* 0x000fe40008000000 */
[----:B------:R-:W-:Y:S01]  /*1660*/  USHF.R.U32.HI UR4, URZ, 0x4, UR4 ;  /* 0x00000004ff047899 */ /* 0x000fe20008011604 */
[----:B------:R-:W-:Y:S01]  /*1670*/  UMOV UR7, URZ ;  /* 0x000000ff00077c82 */ /* 0x000fe20008000000 */
[----:B------:R-:W-:-:S02]  /*1680*/  UIADD3 UR15, UPT, UPT, UR10, 0x80, URZ ;  /* 0x000000800a0f7890 */ /* 0x000fc4000fffe0ff */
[----:B------:R-:W-:Y:S02]  /*1690*/  USGXT.U32 UR16, UR4, 0xe ;  /* 0x0000000e0410789a */ /* 0x000fe40008000000 */
[----:B------:R-:W-:Y:S01]  /*16a0*/  UIADD3.64 UR18, UPT, UPT, UR6, UR18, URZ ;  /* 0x0000001206127297 */ /* 0x000fe2000fffe0ff */
[----:B------:R-:W-:Y:S01]  /*16b0*/  UMOV UR20, 0x0 ;  /* 0x0000000000147882 */ /* 0x000fe20000000000 */
[----:B------:R-:W-:Y:S01]  /*16c0*/  UMOV UR21, 0x8108010 ;  /* 0x0810801000157882 */ /* 0x000fe20000000000 */
[----:B------:R-:W-:Y:S01]  /*16d0*/  UMOV UR4, UR14 ;  /* 0x0000000e00047c82 */ /* 0x000fe20008000000 */
[----:B------:R-:W-:Y:S01]  /*16e0*/  UMOV UR5, URZ ;  /* 0x000000ff00057c82 */ /* 0x000fe20008000000 */
[----:B------:R-:W-:Y:S01]  /*16f0*/  UMOV UR17, 0xc0004010 ;  /* 0xc000401000117882 */ /* 0x000fe20000000000 */
[----:B------:R-:W-:Y:S01]  /*1700*/  UMOV UR7, 0x40004040 ;  /* 0x4000404000077882 */ /* 0x000fe20000000000 */
[----:B------:R-:W-:Y:S01]  /*1710*/  UMOV UR22, 0x0 ;  /* 0x0000000000167882 */ /* 0x000fe20000000000 */
[----:B------:R-:W-:Y:S01]  /*1720*/  UMOV UR23, 0x8108010 ;  /* 0x0810801000177882 */ /* 0x000fe20000000000 */
[----:B------:R-:W-:Y:S01]  /*1730*/  UMOV UR4, UR4 ;  /* 0x0000000400047c82 */ /* 0x000fe20008000000 */
[----:B------:R0:W-:Y:S01]  /*1740*/  UTCQMMA gdesc[UR6], gdesc[UR16], tmem[UR12], tmem[UR20], idesc[UR21], !UPT ;  /* 0x00ff1410060075ea */ /* 0x0001e2000f80030c */
[----:B------:R0:W-:Y:S01]  /*1750*/  UTCQMMA gdesc[UR18], gdesc[UR16], tmem[UR15], tmem[UR22], idesc[UR23], !UPT ;  /* 0x00ff1610120075ea */ /* 0x0001e2000f80030f */
[----:B------:R0:W-:Y:S01]  /*1760*/  UTCBAR [UR4], URZ ;  /* 0x000000ff040073e9 */ /* 0x0001e200080000ff */
[----:B------:R-:W-:Y:S01]  /*1770*/  NOP ;  /* 0x0000000000007918 */ /* 0x000fe20000000000 */
.L_x_6:
[----:B------:R-:W-:Y:S05]  /*1780*/  @!P0 BRA `(.L_x_7) ;  /* 0x0000000000088947 */ /* 0x000fea0003800000 */
[----:B------:R-:W1:Y:S02]  /*1790*/  SYNCS.PHASECHK.TRANS64.TRYWAIT P2, [UR9+0x6800], RZ ;  /* 0x006800ffff0075a7 */ /* 0x000e640008041109 */
[----:B-1----:R-:W-:Y:S05]  /*17a0*/  @!P2 BRA `(.L_x_8) ;  /* 0x000000880050a947 */ /* 0x002fea0003800000 */
.L_x_7:
[----:B------:R-:W-:Y:S01]  /*17b0*/  BAR.SYNC.DEFER_BLOCKING 0x0 ;  /* 0x0000000000007b1d */ /* 0x000fe20000010000 */
[----:B------:R-:W-:Y:S02]  /*17c0*/  ISETP.GT.AND P6, PT, R103, -0x1, PT ;  /* 0xffffffff6700780c */ /* 0x000fe40003fc4270 */
[C---:B------:R-:W-:Y:S02]  /*17d0*/  ISETP.GT.AND P3, PT, R0.reuse, RZ, PT ;  /* 0x000000ff0000720c */ /* 0x040fe40003f64270 */
[----:B------:R-:W-:Y:S01]  /*17e0*/  ISETP.GT.AND P2, PT, R0, 0x1, PT ;  /* 0x000000010000780c */ /* 0x000fe20003f44270 */
[----:B0-----:R-:W0:Y:S01]  /*17f0*/  LDCU UR4, c[0x0][0x3a8] ;  /* 0x00007500ff0477ac */ /* 0x001e220008000800 */
[----:B------:R-:W0:Y:S01]  /*1800*/  LDTM.x64 R4, tmem[UR13] ;  /* 0x0000000d000479ee */ /* 0x000e220008340000 */
[----:B------:R-:W1:Y:S01]  /*1810*/  LDCU.64 UR6, c[0x0][0x3d0] ;  /* 0x00007a00ff0677ac */ /* 0x000e620008000a00 */
[----:B------:R-:W-:Y:S02]  /*1820*/  PRMT R113, RZ, 0x7610, R113 ;  /* 0x00007610ff717816 */ /* 0x000fe40000000071 */
[----:B------:R-:W-:-:S02]  /*1830*/  PRMT R115, RZ, 0x7610, R115 ;  /* 0x00007610ff737816 */ /* 0x000fc40000000073 */
[----:B------:R-:W-:Y:S01]  /*1840*/  PRMT R117, RZ, 0x7610, R117 ;  /* 0x00007610ff757816 */ /* 0x000fe20000000075 */
[----:B------:R-:W2:Y:S01]  /*1850*/  @!P5 SYNCS.CCTL.IV [UR9+0x6800] ;  /* 0x00680000ff00d9b1 */ /* 0x000ea20008000009 */
[----:B------:R-:W-:Y:S01]  /*1860*/  NOP ;  /* 0x0000000000007918 */ /* 0x000fe20000000000 */
[----:B-1----:R-:W-:Y:S01]  /*1870*/  UIMAD UR6, UR8, UR6, URZ ;  /* 0x00000006080672a4 */ /* 0x002fe2000f8e02ff */
[----:B0-----:R-:W-:Y:S01]  /*1880*/  FMUL R4, R4, UR4 ;  /* 0x0000000404047c20 */ /* 0x001fe20008400000 */
[----:B------:R-:W-:Y:S01]  /*1890*/  FMUL R5, R5, UR4 ;  /* 0x0000000405057c20 */ /* 0x000fe20008400000 */
[----:B------:R-:W-:Y:S01]  /*18a0*/  FMUL R6, R6, UR4 ;  /* 0x0000000406067c20 */ /* 0x000fe20008400000 */
[----:B------:R-:W-:Y:S01]  /*18b0*/  FMUL R7, R7, UR4 ;  /* 0x0000000407077c20 */ /* 0x000fe20008400000 */
[----:B------:R-:W-:Y:S01]  /*18c0*/  FMUL R8, R8, UR4 ;  /* 0x0000000408087c20 */ /* 0x000fe20008400000 */
[----:B------:R-:W-:Y:S01]  /*18d0*/  FSEL R88, R4, -INF , P6 ;  /* 0xff80000004587808 */ /* 0x000fe20003000000 */
[----:B------:R-:W-:Y:S01]  /*18e0*/  FMUL R9, R9, UR4 ;  /* 0x0000000409097c20 */ /* 0x000fe20008400000 */
[----:B------:R-:W-:Y:S01]  /*18f0*/  ISETP.GT.AND P6, PT, R0, 0x2, PT ;  /* 0x000000020000780c */ /* 0x000fe20003fc4270 */
        /* <DEDUP_REMOVED lines=15> */
[----:B------:R-:W-:Y:S01]  /*19f0*/  FMNMX3 R4, R88, R87, R90, !PT ;  /* 0x0000005758047276 */ /* 0x000fe2000780005a */
        /* <DEDUP_REMOVED lines=100> */
[----:B------:R-:W-:Y:S01]  /*2040*/  USHF.R.S32.HI UR4, URZ, 0x1f, UR6 ;  /* 0x0000001fff047899 */ /* 0x000fe20008011406 */
[----:B------:R-:W-:-:S02]  /*2050*/  ISETP.GT.AND P6, PT, R0, 0x1a, PT ;  /* 0x0000001a0000780c */ /* 0x000fc40003fc4270 */
[----:B------:R-:W-:Y:S02]  /*2060*/  FSEL R21, R29, -INF , P3 ;  /* 0xff8000001d157808 */ /* 0x000fe40001800000 */
[----:B------:R-:W-:Y:S02]  /*2070*/  ISETP.GT.AND P3, PT, R0, 0x1b, PT ;  /* 0x0000001b0000780c */ /* 0x000fe40003f64270 */
[----:B------:R-:W-:Y:S02]  /*2080*/  FSEL R22, R85, -INF , P2 ;  /* 0xff80000055167808 */ /* 0x000fe40001000000 */
[----:B------:R-:W-:Y:S02]  /*2090*/  FMNMX3 R8, R6, R23, R18, !PT ;  /* 0x0000001706087276 */ /* 0x000fe40007800012 */
[----:B------:R-:W-:Y:S02]  /*20a0*/  ISETP.GT.AND P2, PT, R0, 0x1c, PT ;  /* 0x0000001c0000780c */ /* 0x000fe40003f44270 */
[----:B------:R-:W-:-:S02]  /*20b0*/  FSEL R14, R31, -INF , P6 ;  /* 0xff8000001f0e7808 */ /* 0x000fc40003000000 */
[----:B------:R-:W-:Y:S02]  /*20c0*/  ISETP.GT.AND P6, PT, R0, 0x1d, PT ;  /* 0x0000001d0000780c */ /* 0x000fe40003fc4270 */
[----:B------:R-:W-:Y:S02]  /*20d0*/  FSEL R15, R32, -INF , P3 ;  /* 0xff800000200f7808 */ /* 0x000fe40001800000 */
[----:B------:R-:W-:Y:S02]  /*20e0*/  FMNMX3 R8, R8, R21, R22, !PT ;  /* 0x0000001508087276 */ /* 0x000fe40007800016 */
[C---:B------:R-:W-:Y:S02]  /*20f0*/  ISETP.GT.AND P3, PT, R0.reuse, 0x1e, PT ;  /* 0x0000001e0000780c */ /* 0x040fe40003f64270 */
[----:B------:R-:W-:Y:S02]  /*2100*/  FSEL R13, R33, -INF , P2 ;  /* 0xff800000210d7808 */ /* 0x000fe40001000000 */
[----:B------:R-:W-:-:S02]  /*2110*/  ISETP.GT.AND P2, PT, R0, 0x1f, PT ;  /* 0x0000001f0000780c */ /* 0x000fc40003f44270 */
[----:B------:R-:W-:Y:S02]  /*2120*/  FSEL R12, R34, -INF , P6 ;  /* 0xff800000220c7808 */ /* 0x000fe40003000000 */
[----:B------:R-:W-:Y:S02]  /*2130*/  FMNMX3 R17, R8, R14, R15, !PT ;  /* 0x0000000e08117276 */ /* 0x000fe4000780000f */
[C---:B------:R-:W-:Y:S02]  /*2140*/  ISETP.GT.AND P6, PT, R0.reuse, 0x20, PT ;  /* 0x000000200000780c */ /* 0x040fe40003fc4270 */
[----:B------:R-:W-:Y:S02]  /*2150*/  FSEL R5, R35, -INF , P3 ;  /* 0xff80000023057808 */ /* 0x000fe40001800000 */
[----:B------:R-:W-:Y:S02]  /*2160*/  ISETP.GT.AND P3, PT, R0, 0x21, PT ;  /* 0x000000210000780c */ /* 0x000fe40003f64270 */
[----:B------:R-:W-:-:S02]  /*2170*/  FSEL R4, R36, -INF , P2 ;  /* 0xff80000024047808 */ /* 0x000fc40001000000 */
[----:B------:R-:W-:Y:S02]  /*2180*/  FMNMX3 R19, R17, R13, R12, !PT ;  /* 0x0000000d11137276 */ /* 0x000fe4000780000c */
[C---:B------:R-:W-:Y:S02]  /*2190*/  ISETP.GT.AND P2, PT, R0.reuse, 0x22, PT ;  /* 0x000000220000780c */ /* 0x040fe40003f44270 */
[----:B------:R-:W-:Y:S02]  /*21a0*/  FSEL R7, R37, -INF , P6 ;  /* 0xff80000025077808 */ /* 0x000fe40003000000 */
[----:B------:R-:W-:Y:S02]  /*21b0*/  ISETP.GT.AND P6, PT, R0, 0x23, PT ;  /* 0x000000230000780c */ /* 0x000fe40003fc4270 */
[----:B------:R-:W-:Y:S02]  /*21c0*/  FSEL R10, R38, -INF , P3 ;  /* 0xff800000260a7808 */ /* 0x000fe40001800000 */
[----:B------:R-:W-:-:S02]  /*21d0*/  FMNMX3 R24, R19, R5, R4, !PT ;  /* 0x0000000513187276 */ /* 0x000fc40007800004 */
[C---:B------:R-:W-:Y:S02]  /*21e0*/  ISETP.GT.AND P3, PT, R0.reuse, 0x24, PT ;  /* 0x000000240000780c */ /* 0x040fe40003f64270 */
[----:B------:R-:W-:Y:S02]  /*21f0*/  FSEL R6, R39, -INF , P2 ;  /* 0xff80000027067808 */ /* 0x000fe40001000000 */
[----:B------:R-:W-:Y:S02]  /*2200*/  ISETP.GT.AND P2, PT, R0, 0x25, PT ;  /* 0x000000250000780c */ /* 0x000fe40003f44270 */
[----:B------:R-:W-:Y:S02]  /*2210*/  FSEL R9, R40, -INF , P6 ;  /* 0xff80000028097808 */ /* 0x000fe40003000000 */
[----:B------:R-:W-:Y:S02]  /*2220*/  FMNMX3 R28, R24, R7, R10, !PT ;  /* 0x00000007181c7276 */ /* 0x000fe4000780000a */
        /* <DEDUP_REMOVED lines=50> */
[----:B------:R-:W-:Y:S02]  /*2550*/  FSEL R42, R61, -INF , P6 ;  /* 0xff8000003d2a7808 */ /* 0x000fe40003000000 */
[C---:B------:R-:W-:Y:S02]  /*2560*/  ISETP.GT.AND P2, PT, R0.reuse, 0x3a, PT ;  /* 0x0000003a0000780c */ /* 0x040fe40003f44270 */
[----:B------:R-:W-:Y:S02]  /*2570*/  ISETP.GT.AND P6, PT, R0, 0x3b, PT ;  /* 0x0000003b0000780c */ /* 0x000fe40003fc4270 */
[----:B------:R-:W-:Y:S02]  /*2580*/  FSEL R43, R86, -INF , P3 ;  /* 0xff800000562b7808 */ /* 0x000fe40001800000 */
[----:B------:R-:W-:Y:S01]  /*2590*/  FMNMX3 R36, R36, R39, R40, !PT ;  /* 0x0000002724247276 */ /* 0x000fe20007800028 */
[----:B------:R-:W0:Y:S01]  /*25a0*/  LDC R86, c[0x0][0x3d8] ;  /* 0x0000f600ff567b82 */ /* 0x000e220000000800 */
[----:B------:R-:W-:-:S02]  /*25b0*/  FSEL R45, R63, -INF , P2 ;  /* 0xff8000003f2d7808 */ /* 0x000fc40001000000 */
[----:B------:R-:W-:Y:S02]  /*25c0*/  FSEL R46, R64, -INF , P6 ;  /* 0xff800000402e7808 */ /* 0x000fe40003000000 */
[----:B------:R-:W-:Y:S02]  /*25d0*/  FMNMX3 R48, R36, R42, R43, !PT ;  /* 0x0000002a24307276 */ /* 0x000fe4000780002b */
[C---:B------:R-:W-:Y:S02]  /*25e0*/  ISETP.GT.AND P2, PT, R0.reuse, 0x3d, PT ;  /* 0x0000003d0000780c */ /* 0x040fe40003f44270 */
[----:B------:R-:W-:Y:S02]  /*25f0*/  ISETP.GT.AND P6, PT, R0, 0x3e, PT ;  /* 0x0000003e0000780c */ /* 0x000fe40003fc4270 */
[----:B------:R-:W-:Y:S02]  /*2600*/  FMNMX3 R49, R48, R45, R46, !PT ;  /* 0x0000002d30317276 */ /* 0x000fe4000780002e */
[----:B------:R-:W-:-:S02]  /*2610*/  FSEL R47, R66, -INF , P2 ;  /* 0xff800000422f7808 */ /* 0x000fc40001000000 */
[----:B------:R-:W-:Y:S02]  /*2620*/  FSEL R48, R67, -INF , P6 ;  /* 0xff80000043307808 */ /* 0x000fe40003000000 */
[----:B------:R-:W1:Y:S01]  /*2630*/  LDC.64 R66, c[0x0][0x390] ;  /* 0x0000e400ff427b82 */ /* 0x000e620000000a00 */
[----:B------:R-:W-:Y:S02]  /*2640*/  LOP3.LUT R55, R102, 0x3f, RZ, 0xc0, !PT ;  /* 0x0000003f66377812 */ /* 0x000fe400078ec0ff */
[----:B------:R-:W-:Y:S02]  /*2650*/  ISETP.GT.AND P3, PT, R0, 0x3c, PT ;  /* 0x0000003c0000780c */ /* 0x000fe40003f64270 */
[----:B------:R-:W-:Y:S01]  /*2660*/  SHF.R.U32.HI R56, RZ, 0x6, R102 ;  /* 0x00000006ff387819 */ /* 0x000fe20000011666 */
[----:B------:R-:W-:Y:S01]  /*2670*/  IMAD R55, R55, UR7, RZ ;  /* 0x0000000737377c24 */ /* 0x000fe2000f8e02ff */
[----:B------:R-:W-:Y:S02]  /*2680*/  FSEL R36, R65, -INF , P3 ;  /* 0xff80000041247808 */ /* 0x000fe40001800000 */
[----:B------:R-:W-:-:S02]  /*2690*/  SGXT.U32 R56, R56, 0x2 ;  /* 0x000000023838781a */ /* 0x000fc40000000000 */
[----:B------:R-:W-:Y:S02]  /*26a0*/  SHF.R.S32.HI R60, RZ, 0x1f, R55 ;  /* 0x0000001fff3c7819 */ /* 0x000fe40000011437 */
[----:B------:R-:W-:Y:S01]  /*26b0*/  FMNMX3 R49, R49, R36, R47, !PT ;  /* 0x0000002431317276 */ /* 0x000fe2000780002f */
[----:B0-----:R-:W-:Y:S01]  /*26c0*/  IMAD R63, R56, R86, RZ ;  /* 0x00000056383f7224 */ /* 0x001fe200078e02ff */
[----:B------:R-:W-:Y:S02]  /*26d0*/  LEA.HI R59, R102, 0xc, RZ, 0x1a ;  /* 0x0000000c663b7811 */ /* 0x000fe400078fd0ff */
[----:B------:R-:W-:-:S03]  /*26e0*/  FMNMX3 R111, R49, -INF , R48, !PT ;  /* 0xff800000316f7876 */ /* 0x000fc60007800030 */
[----:B------:R-:W-:Y:S02]  /*26f0*/  IMAD R64, R59, R86, RZ ;  /* 0x000000563b407224 */ /* 0x000fe400078e02ff */
[--C-:B------:R-:W-:Y:S01]  /*2700*/  FADD R94, R94, -R111.reuse ;  /* 0x8000006f5e5e7221 */ /* 0x100fe20000000000 */
[--C-:B------:R-:W-:Y:S01]  /*2710*/  FADD R98, R98, -R111.reuse ;  /* 0x8000006f62627221 */ /* 0x100fe20000000000 */
[----:B-1----:R-:W-:Y:S01]  /*2720*/  IADD3 R84, P2, P3, R55, UR6, R66 ;  /* 0x0000000637547c10 */ /* 0x002fe2000fb5e042 */
[----:B------:R-:W-:Y:S01]  /*2730*/  FADD R95, R95, -R111 ;  /* 0x8000006f5f5f7221 */ /* 0x000fe20000000000 */
[----:B------:R-:W-:Y:S01]  /*2740*/  FMUL R54, R94, 1.4426950216293334961 ;  /* 0x3fb8aa3b5e367820 */ /* 0x000fe20000400000 */
[----:B------:R-:W-:Y:S01]  /*2750*/  IMAD R59, R86, 0x4, R63 ;  /* 0x00000004563b7824 */ /* 0x000fe200078e023f */
[----:B------:R-:W-:Y:S01]  /*2760*/  IADD3.X R67, PT, PT, R60, UR4, R67, P2, P3 ;  /* 0x000000043c437c10 */ /* 0x000fe200097e6443 */
[----:B------:R-:W-:Y:S01]  /*2770*/  FMUL R65, R98, 1.4426950216293334961 ;  /* 0x3fb8aa3b62417820 */ /* 0x000fe20000400000 */
[----:B------:R-:W-:Y:S01]  /*2780*/  LEA.HI R60, R102, 0x1c, RZ, 0x1a ;  /* 0x0000001c663c7811 */ /* 0x000fe200078fd0ff */
[----:B------:R-:W-:Y:S01]  /*2790*/  FMUL R61, R95, 1.4426950216293334961 ;  /* 0x3fb8aa3b5f3d7820 */ /* 0x000fe20000400000 */
[----:B------:R-:W-:Y:S01]  /*27a0*/  IADD3 R98, P2, PT, R63, R84, RZ ;  /* 0x000000543f627210 */ /* 0x000fe20007f5e0ff */
[--C-:B------:R-:W-:Y:S01]  /*27b0*/  FADD R92, R92, -R111.reuse ;  /* 0x8000006f5c5c7221 */ /* 0x100fe20000000000 */
[----:B------:R-:W-:Y:S01]  /*27c0*/  FADD R93, R93, -R111 ;  /* 0x8000006f5d5d7221 */ /* 0x000fe20000000000 */
[----:B------:R-:W-:-:S02]  /*27d0*/  IMAD R60, R60, R86, RZ ;  /* 0x000000563c3c7224 */ /* 0x000fc400078e02ff */
[--C-:B------:R-:W-:Y:S01]  /*27e0*/  FADD R96, R96, -R111.reuse ;  /* 0x8000006f60607221 */ /* 0x100fe20000000000 */
[-C--:B------:R-:W-:Y:S01]  /*27f0*/  LEA.HI.X.SX32 R99, R63, R67.reuse, 0x1, P2 ;  /* 0x000000433f637211 */ /* 0x080fe200010f0eff */
[----:B------:R-:W-:Y:S01]  /*2800*/  FMUL R53, R92, 1.4426950216293334961 ;  /* 0x3fb8aa3b5c357820 */ /* 0x000fe20000400000 */
[----:B------:R-:W-:Y:S01]  /*2810*/  FMUL R93, R93, 1.4426950216293334961 ;  /* 0x3fb8aa3b5d5d7820 */ /* 0x000fe20000400000 */
[-C--:B------:R-:W-:Y:S01]  /*2820*/  IADD3 R94, P6, PT, R60, R84.reuse, RZ ;  /* 0x000000543c5e7210 */ /* 0x080fe20007fde0ff */
[--C-:B------:R-:W-:Y:S01]  /*2830*/  FADD R90, R90, -R111.reuse ;  /* 0x8000006f5a5a7221 */ /* 0x100fe20000000000 */
[----:B------:R-:W-:Y:S01]  /*2840*/  FMUL R58, R96, 1.4426950216293334961 ;  /* 0x3fb8aa3b603a7820 */ /* 0x000fe20000400000 */
[-C--:B------:R-:W-:Y:S01]  /*2850*/  IADD3 R92, P2, PT, R59, R84.reuse, RZ ;  /* 0x000000543b5c7210 */ /* 0x080fe20007f5e0ff */
[----:B------:R-:W-:Y:S01]  /*2860*/  FADD R88, R88, -R111 ;  /* 0x8000006f58587221 */ /* 0x000fe20000000000 */
[----:B------:R-:W-:Y:S01]  /*2870*/  LEA.HI.X.SX32 R95, R60, R67, 0x1, P6 ;  /* 0x000000433c5f7211 */ /* 0x000fe200030f0eff */
[----:B------:R-:W-:Y:S01]  /*2880*/  IMAD R60, R86, 0x4, R59 ;  /* 0x00000004563c7824 */ /* 0x000fe200078e023b */
[----:B------:R0:W-:Y:S01]  /*2890*/  MUFU.EX2 R56, R65 ;  /* 0x0000004100387308 */ /* 0x0001e20000000800 */
[----:B------:R-:W-:Y:S01]  /*28a0*/  IADD3 R96, P3, PT, R64, R84, RZ ;  /* 0x0000005440607210 */ /* 0x000fe20007f7e0ff */
[----:B------:R-:W-:Y:S01]  /*28b0*/  FMUL R52, R90, 1.4426950216293334961 ;  /* 0x3fb8aa3b5a347820 */ /* 0x000fe20000400000 */
[----:B------:R-:W-:-:S02]  /*28c0*/  IMAD R63, R86, 0x8, R60 ;  /* 0x00000008563f7824 */ /* 0x000fc400078e023c */
[--C-:B------:R-:W-:Y:S01]  /*28d0*/  FADD R91, R91, -R111.reuse ;  /* 0x8000006f5b5b7221 */ /* 0x100fe20000000000 */
[----:B------:R-:W-:Y:S01]  /*28e0*/  FMUL R49, R88, 1.4426950216293334961 ;  /* 0x3fb8aa3b58317820 */ /* 0x000fe20000400000 */
[----:B------:R-:W-:Y:S01]  /*28f0*/  FADD R89, R89, -R111 ;  /* 0x8000006f59597221 */ /* 0x000fe20000000000 */
[-C--:B------:R-:W-:Y:S01]  /*2900*/  LEA.HI.X.SX32 R97, R64, R67.reuse, 0x1, P3 ;  /* 0x0000004340617211 */ /* 0x080fe200018f0eff */
[----:B------:R1:W-:Y:S01]  /*2910*/  MUFU.EX2 R55, R93 ;  /* 0x0000005d00377308 */ /* 0x0003e20000000800 */
[C---:B0-----:R-:W-:Y:S01]  /*2920*/  IMAD R65, R86.reuse, 0x4, R63 ;  /* 0x0000000456417824 */ /* 0x041fe200078e023f */
[-C--:B------:R-:W-:Y:S01]  /*2930*/  IADD3 R88, P3, PT, R63, R84.reuse, RZ ;  /* 0x000000543f587210 */ /* 0x080fe20007f7e0ff */
[----:B------:R-:W-:Y:S01]  /*2940*/  FMUL R57, R91, 1.4426950216293334961 ;  /* 0x3fb8aa3b5b397820 */ /* 0x000fe20000400000 */
[----:B------:R-:W-:Y:S01]  /*2950*/  FMUL R51, R89, 1.4426950216293334961 ;  /* 0x3fb8aa3b59337820 */ /* 0x000fe20000400000 */
[----:B------:R-:W-:Y:S02]  /*2960*/  IMAD R66, R86, 0x4, R65 ;  /* 0x0000000456427824 */ /* 0x000fe400078e0241 */
[--C-:B------:R-:W-:Y:S01]  /*2970*/  FADD R105, R105, -R111.reuse ;  /* 0x8000006f69697221 */ /* 0x100fe20000000000 */
[--C-:B------:R-:W-:Y:S01]  /*2980*/  FADD R87, R87, -R111.reuse ;  /* 0x8000006f57577221 */ /* 0x100fe20000000000 */
[--C-:B------:R-:W-:Y:S01]  /*2990*/  FADD R104, R104, -R111.reuse ;  /* 0x8000006f68687221 */ /* 0x100fe20000000000 */
[-C--:B-1----:R-:W-:Y:S01]  /*29a0*/  LEA.HI.X.SX32 R93, R59, R67.reuse, 0x1, P2 ;  /* 0x000000433b5d7211 */ /* 0x082fe200010f0eff */
[--C-:B------:R-:W-:Y:S01]  /*29b0*/  FADD R109, R109, -R111.reuse ;  /* 0x8000006f6d6d7221 */ /* 0x100fe20000000000 */
[CC--:B------:R-:W-:Y:S01]  /*29c0*/  IADD3 R90, P2, PT, R60.reuse, R84.reuse, RZ ;  /* 0x000000543c5a7210 */ /* 0x0c0fe20007f5e0ff */
[----:B------:R-:W-:Y:S01]  /*29d0*/  FADD R107, R107, -R111 ;  /* 0x8000006f6b6b7221 */ /* 0x000fe20000000000 */
[-C--:B------:R-:W-:Y:S01]  /*29e0*/  LEA.HI.X.SX32 R89, R63, R67.reuse, 0x1, P3 ;  /* 0x000000433f597211 */ /* 0x080fe200018f0eff */
[----:B------:R-:W-:Y:S01]  /*29f0*/  FMUL R59, R105, 1.4426950216293334961 ;  /* 0x3fb8aa3b693b7820 */ /* 0x000fe20000400000 */
[-C--:B------:R-:W-:Y:S01]  /*2a00*/  LEA.HI.X.SX32 R91, R60, R67.reuse, 0x1, P2 ;  /* 0x000000433c5b7211 */ /* 0x080fe200010f0eff */
[----:B------:R-:W-:Y:S01]  /*2a10*/  FMUL R50, R87, 1.4426950216293334961 ;  /* 0x3fb8aa3b57327820 */ /* 0x000fe20000400000 */
[-C--:B------:R-:W-:Y:S01]  /*2a20*/  IADD3 R86, P2, PT, R65, R84.reuse, RZ ;  /* 0x0000005441567210 */ /* 0x080fe20007f5e0ff */
[----:B------:R-:W-:Y:S01]  /*2a30*/  FMUL R64, R104, 1.4426950216293334961 ;  /* 0x3fb8aa3b68407820 */ /* 0x000fe20000400000 */
[----:B------:R-:W-:Y:S01]  /*2a40*/  IADD3 R84, P3, PT, R66, R84, RZ ;  /* 0x0000005442547210 */ /* 0x000fe20007f7e0ff */
[----:B------:R-:W-:Y:S01]  /*2a50*/  FMUL R104, R109, 1.4426950216293334961 ;  /* 0x3fb8aa3b6d687820 */ /* 0x000fe20000400000 */
[----:B------:R-:W-:Y:S01]  /*2a60*/  PRMT R105, RZ, 0x7610, R105 ;  /* 0x00007610ff697816 */ /* 0x000fe20000000069 */
[----:B------:R-:W3:Y:S01]  /*2a70*/  @P0 LDG.E.U8 R113, desc[UR30][R92.64] ;  /* 0x0000001e5c710981 */ /* 0x000ee2000c1e1100 */
[-C--:B------:R-:W-:Y:S01]  /*2a80*/  LEA.HI.X.SX32 R87, R65, R67.reuse, 0x1, P2 ;  /* 0x0000004341577211 */ /* 0x080fe200010f0eff */
[----:B------:R-:W-:Y:S01]  /*2a90*/  FADD R106, R106, -R111 ;  /* 0x8000006f6a6a7221 */ /* 0x000fe20000000000 */
[----:B------:R-:W-:Y:S01]  /*2aa0*/  LEA.HI.X.SX32 R85, R66, R67, 0x1, P3 ;  /* 0x0000004342557211 */ /* 0x000fe200018f0eff */
[----:B------:R-:W-:Y:S01]  /*2ab0*/  FMUL R66, R107, 1.4426950216293334961 ;  /* 0x3fb8aa3b6b427820 */ /* 0x000fe20000400000 */
[----:B------:R-:W-:Y:S01]  /*2ac0*/  PRMT R67, RZ, 0x7610, R67 ;  /* 0x00007610ff437816 */ /* 0x000fe20000000043 */
[----:B------:R-:W2:Y:S01]  /*2ad0*/  @P0 LDG.E.U8 R105, desc[UR30][R88.64] ;  /* 0x0000001e58690981 */ /* 0x000ea2000c1e1100 */
[----:B------:R-:W-:Y:S01]  /*2ae0*/  PRMT R65, RZ, 0x7610, R65 ;  /* 0x00007610ff417816 */ /* 0x000fe20000000041 */
[----:B------:R-:W-:Y:S01]  /*2af0*/  FADD R100, R100, -R111 ;  /* 0x8000006f64647221 */ /* 0x000fe20000000000 */
[----:B------:R-:W-:Y:S01]  /*2b00*/  PRMT R109, RZ, 0x7610, R109 ;  /* 0x00007610ff6d7816 */ /* 0x000fe2000000006d */
[----:B------:R-:W4:Y:S01]  /*2b10*/  @P0 LDG.E.U8 R115, desc[UR30][R86.64] ;  /* 0x0000001e56730981 */ /* 0x000f22000c1e1100 */
[----:B------:R-:W-:Y:S01]  /*2b20*/  PRMT R107, RZ, 0x7610, R107 ;  /* 0x00007610ff6b7816 */ /* 0x000fe2000000006b */
[----:B------:R-:W-:Y:S01]  /*2b30*/  FMUL R60, R106, 1.4426950216293334961 ;  /* 0x3fb8aa3b6a3c7820 */ /* 0x000fe20000400000 */
[--C-:B------:R-:W-:Y:S01]  /*2b40*/  FADD R108, R108, -R111.reuse ;  /* 0x8000006f6c6c7221 */ /* 0x100fe20000000000 */
[----:B------:R-:W5:Y:S01]  /*2b50*/  @P0 LDG.E.U8 R67, desc[UR30][R98.64] ;  /* 0x0000001e62430981 */ /* 0x000f62000c1e1100 */
[--C-:B------:R-:W-:Y:S01]  /*2b60*/  FADD R22, R22, -R111.reuse ;  /* 0x8000006f16167221 */ /* 0x100fe20000000000 */
[----:B------:R-:W-:Y:S02]  /*2b70*/  MUFU.EX2 R53, R53 ;  /* 0x0000003500357308 */ /* 0x000fe40000000800 */
[----:B------:R-:W2:Y:S04]  /*2b80*/  @P0 LDG.E.U8 R65, desc[UR30][R90.64] ;  /* 0x0000001e5a410981 */ /* 0x000ea8000c1e1100 */
[----:B------:R-:W2:Y:S01]  /*2b90*/  @P0 LDG.E.U8 R109, desc[UR30][R84.64] ;  /* 0x0000001e546d0981 */ /* 0x000ea2000c1e1100 */
[--C-:B------:R-:W-:Y:S01]  /*2ba0*/  FADD R5, R5, -R111.reuse ;  /* 0x8000006f05057221 */ /* 0x100fe20000000000 */
[--C-:B------:R-:W-:Y:S01]  /*2bb0*/  FADD R7, R7, -R111.reuse ;  /* 0x8000006f07077221 */ /* 0x100fe20000000000 */
[----:B------:R-:W-:Y:S01]  /*2bc0*/  MUFU.EX2 R54, R54 ;  /* 0x0000003600367308 */ /* 0x000fe20000000800 */
[----:B------:R-:W2:Y:S04]  /*2bd0*/  @P0 LDG.E.U8 R107, desc[UR30][R96.64] ;  /* 0x0000001e606b0981 */ /* 0x000ea8000c1e1100 */
[----:B------:R-:W2:Y:S01]  /*2be0*/  @P0 LDG.E.U8 R117, desc[UR30][R94.64] ;  /* 0x0000001e5e750981 */ /* 0x000ea2000c1e1100 */
[----:B------:R-:W-:Y:S01]  /*2bf0*/  FMUL R106, R100, 1.4426950216293334961 ;  /* 0x3fb8aa3b646a7820 */ /* 0x000fe20000400000 */
[--C-:B------:R-:W-:Y:S01]  /*2c00*/  FADD R100, R27, -R111.reuse ;  /* 0x8000006f1b647221 */ /* 0x100fe20000000000 */
[--C-:B------:R-:W-:Y:S01]  /*2c10*/  FADD R63, R62, -R111.reuse ;  /* 0x8000006f3e3f7221 */ /* 0x100fe20000000000 */
[----:B------:R-:W-:Y:S01]  /*2c20*/  FMUL R108, R108, 1.4426950216293334961 ;  /* 0x3fb8aa3b6c6c7820 */ /* 0x000fe20000400000 */
[----:B------:R0:W-:Y:S08]  /*2c30*/  MUFU.EX2 R62, R104 ;  /* 0x00000068003e7308 */ /* 0x0001f00000000800 */
[----:B------:R-:W-:Y:S01]  /*2c40*/  MUFU.EX2 R49, R49 ;  /* 0x0000003100317308 */ /* 0x000fe20000000800 */
[----:B0-----:R-:W-:Y:S01]  /*2c50*/  FMUL R104, R100, 1.4426950216293334961 ;  /* 0x3fb8aa3b64687820 */ /* 0x001fe20000400000 */
[----:B------:R-:W-:-:S06]  /*2c60*/  FADD R100, R30, -R111 ;  /* 0x8000006f1e647221 */ /* 0x000fcc0000000000 */
[----:B------:R0:W-:Y:S08]  /*2c70*/  MUFU.EX2 R119, R108 ;  /* 0x0000006c00777308 */ /* 0x0001f00000000800 */
[----:B------:R-:W1:Y:S01]  /*2c80*/  MUFU.EX2 R50, R50 ;  /* 0x0000003200327308 */ /* 0x000e620000000800 */
[----:B0-----:R-:W-:Y:S01]  /*2c90*/  FMUL R108, R100, 1.4426950216293334961 ;  /* 0x3fb8aa3b646c7820 */ /* 0x001fe20000400000 */
[----:B------:R-:W-:-:S04]  /*2ca0*/  FADD R100, R25, -R111 ;  /* 0x8000006f19647221 */ /* 0x000fc80000000000 */
[----:B------:R-:W-:Y:S01]  /*2cb0*/  FMUL R110, R100, 1.4426950216293334961 ;  /* 0x3fb8aa3b646e7820 */ /* 0x000fe20000400000 */
[--C-:B------:R-:W-:Y:S01]  /*2cc0*/  FADD R100, R26, -R111.reuse ;  /* 0x8000006f1a647221 */ /* 0x100fe20000000000 */
[----:B------:R-:W0:Y:S08]  /*2cd0*/  MUFU.EX2 R52, R52 ;  /* 0x0000003400347308 */ /* 0x000e300000000800 */
[----:B------:R0:W-:Y:S08]  /*2ce0*/  MUFU.EX2 R27, R106 ;  /* 0x0000006a001b7308 */ /* 0x0001f00000000800 */
[----:B------:R1:W-:Y:S01]  /*2cf0*/  MUFU.EX2 R25, R108 ;  /* 0x0000006c00197308 */ /* 0x0003e20000000800 */
[----:B0-----:R-:W-:Y:S01]  /*2d00*/  FMUL R106, R100, 1.4426950216293334961 ;  /* 0x3fb8aa3b646a7820 */ /* 0x001fe20000400000 */
[----:B------:R-:W-:-:S06]  /*2d10*/  FADD R100, R23, -R111 ;  /* 0x8000006f17647221 */ /* 0x000fcc0000000000 */
[----:B------:R-:W0:Y:S01]  /*2d20*/  MUFU.EX2 R51, R51 ;  /* 0x0000003300337308 */ /* 0x000e220000000800 */
[----:B-1----:R-:W-:Y:S01]  /*2d30*/  FMUL R108, R22, 1.4426950216293334961 ;  /* 0x3fb8aa3b166c7820 */ /* 0x002fe20000400000 */
[----:B------:R-:W-:Y:S01]  /*2d40*/  FADD R22, R14, -R111 ;  /* 0x8000006f0e167221 */ /* 0x000fe20000000000 */
[----:B------:R-:W-:-:S05]  /*2d50*/  FMUL R100, R100, 1.4426950216293334961 ;  /* 0x3fb8aa3b64647820 */ /* 0x000fca0000400000 */
[----:B------:R1:W-:Y:S08]  /*2d60*/  MUFU.EX2 R23, R106 ;  /* 0x0000006a00177308 */ /* 0x0003f00000000800 */
[----:B------:R-:W0:Y:S01]  /*2d70*/  MUFU.EX2 R57, R57 ;  /* 0x0000003900397308 */ /* 0x000e220000000800 */
[----:B-1----:R-:W-:Y:S01]  /*2d80*/  FMUL R106, R22, 1.4426950216293334961 ;  /* 0x3fb8aa3b166a7820 */ /* 0x002fe20000400000 */
[----:B------:R-:W-:-:S06]  /*2d90*/  FADD R22, R15, -R111 ;  /* 0x8000006f0f167221 */ /* 0x000fcc0000000000 */
[----:B------:R-:W-:Y:S08]  /*2da0*/  MUFU.EX2 R30, R104 ;  /* 0x00000068001e7308 */ /* 0x000ff00000000800 */
[----:B------:R1:W-:Y:S08]  /*2db0*/  MUFU.EX2 R14, R108 ;  /* 0x0000006c000e7308 */ /* 0x0003f00000000800 */
[----:B------:R0:W-:Y:S01]  /*2dc0*/  MUFU.EX2 R104, R100 ;  /* 0x0000006400687308 */ /* 0x0001e20000000800 */
[----:B-1----:R-:W-:Y:S01]  /*2dd0*/  FMUL R108, R5, 1.4426950216293334961 ;  /* 0x3fb8aa3b056c7820 */ /* 0x002fe20000400000 */
[----:B------:R-:W-:Y:S01]  /*2de0*/  FMUL R5, R7, 1.4426950216293334961 ;  /* 0x3fb8aa3b07057820 */ /* 0x000fe20000400000 */
[----:B------:R-:W-:Y:S01]  /*2df0*/  FADD R7, R49, R50 ;  /* 0x0000003231077221 */ /* 0x000fe20000000000 */
[----:B------:R-:W-:-:S04]  /*2e00*/  FADD R6, R6, -R111 ;  /* 0x8000006f06067221 */ /* 0x000fc80000000000 */
[----:B------:R-:W1:Y:S01]  /*2e10*/  MUFU.EX2 R58, R58 ;  /* 0x0000003a003a7308 */ /* 0x000e620000000800 */
[----:B0-----:R-:W-:Y:S01]  /*2e20*/  FMUL R100, R22, 1.4426950216293334961 ;  /* 0x3fb8aa3b16647820 */ /* 0x001fe20000400000 */
[----:B------:R-:W-:-:S06]  /*2e30*/  FADD R22, R13, -R111 ;  /* 0x8000006f0d167221 */ /* 0x000fcc0000000000 */
[----:B------:R0:W-:Y:S01]  /*2e40*/  MUFU.EX2 R13, R100 ;  /* 0x00000064000d7308 */ /* 0x0001e20000000800 */
[----:B------:R-:W-:-:S07]  /*2e50*/  FADD R9, R9, -R111 ;  /* 0x8000006f09097221 */ /* 0x000fce0000000000 */
[----:B------:R-:W1:Y:S01]  /*2e60*/  MUFU.EX2 R61, R61 ;  /* 0x0000003d003d7308 */ /* 0x000e620000000800 */
[----:B0-----:R-:W-:-:S04]  /*2e70*/  FADD R100, R52, R7 ;  /* 0x0000000734647221 */ /* 0x001fc80000000000 */
[----:B------:R-:W-:-:S03]  /*2e80*/  FADD R100, R53, R100 ;  /* 0x0000006435647221 */ /* 0x000fc60000000000 */
[----:B------:R-:W0:Y:S01]  /*2e90*/  MUFU.EX2 R64, R64 ;  /* 0x0000004000407308 */ /* 0x000e220000000800 */
[----:B------:R-:W-:Y:S01]  /*2ea0*/  FADD R7, R51, R100 ;  /* 0x0000006433077221 */ /* 0x000fe20000000000 */
[----:B------:R-:W-:-:S03]  /*2eb0*/  FMUL R100, R6, 1.4426950216293334961 ;  /* 0x3fb8aa3b06647820 */ /* 0x000fc60000400000 */
[----:B------:R-:W-:-:S03]  /*2ec0*/  FADD R6, R54, R7 ;  /* 0x0000000736067221 */ /* 0x000fc60000000000 */
[----:B------:R-:W0:Y:S01]  /*2ed0*/  MUFU.EX2 R59, R59 ;  /* 0x0000003b003b7308 */ /* 0x000e220000000800 */
[----:B------:R-:W-:Y:S01]  /*2ee0*/  FADD R7, R57, R6 ;  /* 0x0000000639077221 */ /* 0x000fe20000000000 */
[----:B------:R-:W-:-:S06]  /*2ef0*/  FMUL R6, R9, 1.4426950216293334961 ;  /* 0x3fb8aa3b09067820 */ /* 0x000fcc0000400000 */
[----:B------:R1:W-:Y:S08]  /*2f00*/  MUFU.EX2 R15, R106 ;  /* 0x0000006a000f7308 */ /* 0x0003f00000000800 */
[----:B------:R-:W0:Y:S01]  /*2f10*/  MUFU.EX2 R60, R60 ;  /* 0x0000003c003c7308 */ /* 0x000e220000000800 */
[----:B-1----:R-:W-:-:S04]  /*2f20*/  FADD R106, R58, R7 ;  /* 0x000000073a6a7221 */ /* 0x002fc80000000000 */
[----:B------:R-:W-:-:S03]  /*2f30*/  FADD R9, R55, R106 ;  /* 0x0000006a37097221 */ /* 0x000fc60000000000 */
[----:B------:R-:W1:Y:S01]  /*2f40*/  MUFU.EX2 R66, R66 ;  /* 0x0000004200427308 */ /* 0x000e620000000800 */
[----:B------:R-:W-:-:S04]  /*2f50*/  FADD R106, R56, R9 ;  /* 0x00000009386a7221 */ /* 0x000fc80000000000 */
[----:B------:R-:W-:Y:S01]  /*2f60*/  FADD R9, R61, R106 ;  /* 0x0000006a3d097221 */ /* 0x000fe20000000000 */
[----:B------:R-:W-:Y:S02]  /*2f70*/  FMUL R63, R63, 1.4426950216293334961 ;  /* 0x3fb8aa3b3f3f7820 */ /* 0x000fe40000400000 */
[----:B------:R0:W-:Y:S01]  /*2f80*/  MUFU.EX2 R123, R100 ;  /* 0x00000064007b7308 */ /* 0x0001e20000000800 */
[----:B------:R-:W-:Y:S01]  /*2f90*/  FADD R11, R11, -R111 ;  /* 0x8000006f0b0b7221 */ /* 0x000fe20000000000 */
[----:B0-----:R-:W-:-:S06]  /*2fa0*/  FADD R100, R64, R9 ;  /* 0x0000000940647221 */ /* 0x001fcc0000000000 */
[----:B------:R-:W0:Y:S01]  /*2fb0*/  MUFU.EX2 R63, R63 ;  /* 0x0000003f003f7308 */ /* 0x000e220000000800 */
[----:B------:R-:W-:Y:S01]  /*2fc0*/  FADD R9, R59, R100 ;  /* 0x000000643b097221 */ /* 0x000fe20000000000 */
[----:B------:R-:W-:-:S03]  /*2fd0*/  FMUL R7, R11, 1.4426950216293334961 ;  /* 0x3fb8aa3b0b077820 */ /* 0x000fc60000400000 */
[----:B------:R-:W-:-:S04]  /*2fe0*/  FADD R11, R60, R9 ;  /* 0x000000093c0b7221 */ /* 0x000fc80000000000 */
[----:B-1----:R-:W-:-:S04]  /*2ff0*/  FADD R100, R66, R11 ;  /* 0x0000000b42647221 */ /* 0x002fc80000000000 */
[----:B------:R-:W-:Y:S01]  /*3000*/  FADD R11, R119, R100 ;  /* 0x00000064770b7221 */ /* 0x000fe20000000000 */
[----:B------:R-:W1:Y:S03]  /*3010*/  MUFU.EX2 R26, R110 ;  /* 0x0000006e001a7308 */ /* 0x000e660000000800 */
[----:B------:R-:W-:Y:S01]  /*3020*/  FADD R100, R62, R11 ;  /* 0x0000000b3e647221 */ /* 0x000fe20000000000 */
[--C-:B------:R-:W-:Y:S01]  /*3030*/  FADD R8, R8, -R111.reuse ;  /* 0x8000006f08087221 */ /* 0x100fe20000000000 */
[--C-:B------:R-:W-:Y:S02]  /*3040*/  FADD R18, R18, -R111.reuse ;  /* 0x8000006f12127221 */ /* 0x100fe40000000000 */
[----:B0-----:R-:W-:Y:S01]  /*3050*/  FADD R100, R63, R100 ;  /* 0x000000643f647221 */ /* 0x001fe20000000000 */
[----:B------:R-:W-:Y:S01]  /*3060*/  FMUL R8, R8, 1.4426950216293334961 ;  /* 0x3fb8aa3b08087820 */ /* 0x000fe20000400000 */
[----:B------:R-:W-:Y:S01]  /*3070*/  FMUL R18, R18, 1.4426950216293334961 ;  /* 0x3fb8aa3b12127820 */ /* 0x000fe20000400000 */
[--C-:B------:R-:W-:Y:S01]  /*3080*/  FADD R21, R21, -R111.reuse ;  /* 0x8000006f15157221 */ /* 0x100fe20000000000 */
[----:B------:R-:W-:Y:S01]  /*3090*/  FADD R11, R27, R100 ;  /* 0x000000641b0b7221 */ /* 0x000fe20000000000 */
[----:B------:R0:W-:Y:S02]  /*30a0*/  MUFU.EX2 R9, R8 ;  /* 0x0000000800097308 */ /* 0x0001e40000000800 */
[----:B------:R-:W-:Y:S01]  /*30b0*/  FMUL R21, R21, 1.4426950216293334961 ;  /* 0x3fb8aa3b15157820 */ /* 0x000fe20000400000 */
[----:B------:R-:W-:Y:S01]  /*30c0*/  FADD R19, R19, -R111 ;  /* 0x8000006f13137221 */ /* 0x000fe20000000000 */
[----:B0-----:R-:W-:-:S04]  /*30d0*/  FADD R8, R30, R11 ;  /* 0x0000000b1e087221 */ /* 0x001fc80000000000 */
[----:B------:R-:W0:Y:S01]  /*30e0*/  MUFU.EX2 R18, R18 ;  /* 0x0000001200127308 */ /* 0x000e220000000800 */
[----:B------:R-:W-:Y:S01]  /*30f0*/  FADD R11, R25, R8 ;  /* 0x00000008190b7221 */ /* 0x000fe20000000000 */
[----:B------:R-:W-:-:S03]  /*3100*/  FMUL R19, R19, 1.4426950216293334961 ;  /* 0x3fb8aa3b13137820 */ /* 0x000fc60000400000 */
[----:B-1----:R-:W-:-:S03]  /*3110*/  FADD R8, R26, R11 ;  /* 0x0000000b1a087221 */ /* 0x002fc60000000000 */
[----:B------:R-:W1:Y:S01]  /*3120*/  MUFU.EX2 R21, R21 ;  /* 0x0000001500157308 */ /* 0x000e620000000800 */
[----:B------:R-:W-:Y:S01]  /*3130*/  FMUL R110, R22, 1.4426950216293334961 ;  /* 0x3fb8aa3b166e7820 */ /* 0x000fe20000400000 */
[----:B------:R-:W-:-:S06]  /*3140*/  FADD R22, R12, -R111 ;  /* 0x8000006f0c167221 */ /* 0x000fcc0000000000 */
[----:B------:R0:W-:Y:S02]  /*3150*/  MUFU.EX2 R106, R19 ;  /* 0x00000013006a7308 */ /* 0x0001e40000000800 */
[----:B0-----:R-:W-:-:S04]  /*3160*/  FADD R19, R23, R8 ;  /* 0x0000000817137221 */ /* 0x001fc80000000000 */
[----:B------:R-:W-:Y:S01]  /*3170*/  FADD R19, R104, R19 ;  /* 0x0000001368137221 */ /* 0x000fe20000000000 */
[----:B------:R-:W-:-:S03]  /*3180*/  FMUL R22, R22, 1.4426950216293334961 ;  /* 0x3fb8aa3b16167820 */ /* 0x000fc60000400000 */
[----:B------:R-:W-:Y:S01]  /*3190*/  FADD R8, R18, R19 ;  /* 0x0000001312087221 */ /* 0x000fe20000000000 */
[----:B------:R-:W0:Y:S01]  /*31a0*/  MUFU.EX2 R12, R110 ;  /* 0x0000006e000c7308 */ /* 0x000e220000000800 */
[----:B------:R-:W-:Y:S02]  /*31b0*/  FADD R4, R4, -R111 ;  /* 0x8000006f04047221 */ /* 0x000fe40000000000 */
[----:B-1----:R-:W-:Y:S02]  /*31c0*/  FADD R19, R21, R8 ;  /* 0x0000000815137221 */ /* 0x002fe40000000000 */
[----:B------:R-:W-:Y:S02]  /*31d0*/  FMUL R4, R4, 1.4426950216293334961 ;  /* 0x3fb8aa3b04047820 */ /* 0x000fe40000400000 */
[----:B------:R-:W-:Y:S01]  /*31e0*/  FADD R8, R14, R19 ;  /* 0x000000130e087221 */ /* 0x000fe20000000000 */
[----:B------:R-:W1:Y:S01]  /*31f0*/  MUFU.EX2 R22, R22 ;  /* 0x0000001600167308 */ /* 0x000e620000000800 */
[----:B------:R-:W-:-:S02]  /*3200*/  FADD R10, R10, -R111 ;  /* 0x8000006f0a0a7221 */ /* 0x000fc40000000000 */
[----:B------:R-:W-:-:S05]  /*3210*/  FADD R8, R15, R8 ;  /* 0x000000080f087221 */ /* 0x000fca0000000000 */
[----:B------:R-:W1:Y:S01]  /*3220*/  MUFU.EX2 R121, R108 ;  /* 0x0000006c00797308 */ /* 0x000e620000000800 */
[----:B------:R-:W-:Y:S01]  /*3230*/  FADD R19, R13, R8 ;  /* 0x000000080d137221 */ /* 0x000fe20000000000 */
[----:B------:R-:W-:-:S06]  /*3240*/  FMUL R10, R10, 1.4426950216293334961 ;  /* 0x3fb8aa3b0a0a7820 */ /* 0x000fcc0000400000 */
[----:B------:R-:W2:Y:S01]  /*3250*/  MUFU.EX2 R4, R4 ;  /* 0x0000000400047308 */ /* 0x000ea20000000800 */
[----:B0-----:R-:W-:-:S07]  /*3260*/  FADD R19, R12, R19 ;  /* 0x000000130c137221 */ /* 0x001fce0000000000 */
[----:B------:R-:W0:Y:S01]  /*3270*/  MUFU.EX2 R5, R5 ;  /* 0x0000000500057308 */ /* 0x000e220000000800 */
[----:B-1----:R-:W-:Y:S01]  /*3280*/  FADD R8, R22, R19 ;  /* 0x0000001316087221 */ /* 0x002fe20000000000 */
[----:B------:R-:W-:-:S06]  /*3290*/  FADD R16, R16, -R111 ;  /* 0x8000006f10107221 */ /* 0x000fcc0000000000 */
[----:B------:R-:W1:Y:S01]  /*32a0*/  MUFU.EX2 R10, R10 ;  /* 0x0000000a000a7308 */ /* 0x000e620000000800 */
[----:B------:R-:W-:Y:S01]  /*32b0*/  FADD R19, R121, R8 ;  /* 0x0000000879137221 */ /* 0x000fe20000000000 */
[----:B------:R-:W-:-:S03]  /*32c0*/  FMUL R16, R16, 1.4426950216293334961 ;  /* 0x3fb8aa3b10107820 */ /* 0x000fc60000400000 */
[----:B--2---:R-:W-:-:S03]  /*32d0*/  FADD R8, R4, R19 ;  /* 0x0000001304087221 */ /* 0x004fc60000000000 */
[----:B------:R-:W2:Y:S01]  /*32e0*/  MUFU.EX2 R6, R6 ;  /* 0x0000000600067308 */ /* 0x000ea20000000800 */
[----:B0-----:R-:W-:Y:S01]  /*32f0*/  FADD R19, R5, R8 ;  /* 0x0000000805137221 */ /* 0x001fe20000000000 */
[----:B------:R-:W-:-:S06]  /*3300*/  FADD R17, R17, -R111 ;  /* 0x8000006f11117221 */ /* 0x000fcc0000000000 */
[----:B------:R-:W0:Y:S01]  /*3310*/  MUFU.EX2 R7, R7 ;  /* 0x0000000700077308 */ /* 0x000e220000000800 */
[----:B-1----:R-:W-:Y:S01]  /*3320*/  FADD R8, R10, R19 ;  /* 0x000000130a087221 */ /* 0x002fe20000000000 */
[----:B------:R-:W-:-:S06]  /*3330*/  FMUL R17, R17, 1.4426950216293334961 ;  /* 0x3fb8aa3b11117820 */ /* 0x000fcc0000400000 */
[----:B------:R-:W1:Y:S01]  /*3340*/  MUFU.EX2 R16, R16 ;  /* 0x0000001000107308 */ /* 0x000e620000000800 */
[----:B------:R-:W-:Y:S01]  /*3350*/  FADD R19, R123, R8 ;  /* 0x000000087b137221 */ /* 0x000fe20000000000 */
[----:B------:R-:W-:-:S03]  /*3360*/  FADD R20, R20, -R111 ;  /* 0x8000006f14147221 */ /* 0x000fc60000000000 */
[----:B--2---:R-:W-:Y:S01]  /*3370*/  FADD R8, R6, R19 ;  /* 0x0000001306087221 */ /* 0x004fe20000000000 */
[----:B------:R-:W-:Y:S02]  /*3380*/  FMUL R20, R20, 1.4426950216293334961 ;  /* 0x3fb8aa3b14147820 */ /* 0x000fe40000400000 */
[----:B------:R-:W2:Y:S01]  /*3390*/  MUFU.EX2 R17, R17 ;  /* 0x0000001100117308 */ /* 0x000ea20000000800 */
[--C-:B------:R-:W-:Y:S01]  /*33a0*/  FADD R24, R24, -R111.reuse ;  /* 0x8000006f18187221 */ /* 0x100fe20000000000 */
[----:B0-----:R-:W-:Y:S01]  /*33b0*/  FADD R19, R7, R8 ;  /* 0x0000000807137221 */ /* 0x001fe20000000000 */
[--C-:B------:R-:W-:Y:S02]  /*33c0*/  FADD R29, R29, -R111.reuse ;  /* 0x8000006f1d1d7221 */ /* 0x100fe40000000000 */
[----:B------:R-:W-:Y:S01]  /*33d0*/  FMUL R24, R24, 1.4426950216293334961 ;  /* 0x3fb8aa3b18187820 */ /* 0x000fe20000400000 */
[----:B------:R-:W-:Y:S02]  /*33e0*/  FADD R28, R28, -R111 ;  /* 0x8000006f1c1c7221 */ /* 0x000fe40000000000 */
[----:B------:R-:W0:Y:S01]  /*33f0*/  MUFU.EX2 R20, R20 ;  /* 0x0000001400147308 */ /* 0x000e220000000800 */
[----:B-1----:R-:W-:Y:S01]  /*3400*/  FADD R8, R16, R19 ;  /* 0x0000001310087221 */ /* 0x002fe20000000000 */
[----:B------:R-:W-:Y:S01]  /*3410*/  FMUL R29, R29, 1.4426950216293334961 ;  /* 0x3fb8aa3b1d1d7820 */ /* 0x000fe20000400000 */
[----:B------:R-:W-:Y:S01]  /*3420*/  FMUL R28, R28, 1.4426950216293334961 ;  /* 0x3fb8aa3b1c1c7820 */ /* 0x000fe20000400000 */
[----:B------:R-:W-:Y:S01]  /*3430*/  FADD R31, R31, -R111 ;  /* 0x8000006f1f1f7221 */ /* 0x000fe20000000000 */
[----:B------:R-:W-:-:S03]  /*3440*/  FADD R8, R9, R8 ;  /* 0x0000000809087221 */ /* 0x000fc60000000000 */
[----:B------:R-:W1:Y:S01]  /*3450*/  MUFU.EX2 R11, R24 ;  /* 0x00000018000b7308 */ /* 0x000e620000000800 */
[----:B--2---:R-:W-:Y:S01]  /*3460*/  FADD R125, R17, R8 ;  /* 0x00000008117d7221 */ /* 0x004fe20000000000 */
[----:B------:R-:W-:Y:S01]  /*3470*/  FMUL R31, R31, 1.4426950216293334961 ;  /* 0x3fb8aa3b1f1f7820 */ /* 0x000fe20000400000 */
[----:B------:R-:W-:-:S05]  /*3480*/  FADD R32, R32, -R111 ;  /* 0x8000006f20207221 */ /* 0x000fca0000000000 */
[----:B------:R-:W2:Y:S01]  /*3490*/  MUFU.EX2 R29, R29 ;  /* 0x0000001d001d7308 */ /* 0x000ea20000000800 */
[----:B------:R-:W-:Y:S01]  /*34a0*/  FADD R125, R106, R125 ;  /* 0x0000007d6a7d7221 */ /* 0x000fe20000000000 */
[----:B------:R-:W-:Y:S01]  /*34b0*/  FMUL R32, R32, 1.4426950216293334961 ;  /* 0x3fb8aa3b20207820 */ /* 0x000fe20000400000 */
[--C-:B------:R-:W-:Y:S01]  /*34c0*/  FADD R33, R33, -R111.reuse ;  /* 0x8000006f21217221 */ /* 0x100fe20000000000 */
[----:B------:R-:W-:-:S04]  /*34d0*/  FADD R37, R37, -R111 ;  /* 0x8000006f25257221 */ /* 0x000fc80000000000 */
[----:B------:R-:W2:Y:S01]  /*34e0*/  MUFU.EX2 R28, R28 ;  /* 0x0000001c001c7308 */ /* 0x000ea20000000800 */
[----:B0-----:R-:W-:Y:S01]  /*34f0*/  FADD R8, R20, R125 ;  /* 0x0000007d14087221 */ /* 0x001fe20000000000 */
[----:B------:R-:W-:Y:S01]  /*3500*/  FMUL R33, R33, 1.4426950216293334961 ;  /* 0x3fb8aa3b21217820 */ /* 0x000fe20000400000 */
[----:B------:R-:W-:Y:S01]  /*3510*/  FADD R34, R34, -R111 ;  /* 0x8000006f22227221 */ /* 0x000fe20000000000 */
[----:B------:R-:W-:-:S04]  /*3520*/  FMUL R37, R37, 1.4426950216293334961 ;  /* 0x3fb8aa3b25257820 */ /* 0x000fc80000400000 */
[----:B------:R-:W0:Y:S01]  /*3530*/  MUFU.EX2 R31, R31 ;  /* 0x0000001f001f7308 */ /* 0x000e220000000800 */
[----:B-1----:R-:W-:Y:S01]  /*3540*/  FADD R8, R11, R8 ;  /* 0x000000080b087221 */ /* 0x002fe20000000000 */
[----:B------:R-:W-:Y:S01]  /*3550*/  FMUL R34, R34, 1.4426950216293334961 ;  /* 0x3fb8aa3b22227820 */ /* 0x000fe20000400000 */
[----:B------:R-:W-:-:S05]  /*3560*/  FADD R35, R35, -R111 ;  /* 0x8000006f23237221 */ /* 0x000fca0000000000 */
[----:B------:R-:W1:Y:S01]  /*3570*/  MUFU.EX2 R32, R32 ;  /* 0x0000002000207308 */ /* 0x000e620000000800 */
[----:B------:R-:W-:Y:S01]  /*3580*/  FMUL R35, R35, 1.4426950216293334961 ;  /* 0x3fb8aa3b23237820 */ /* 0x000fe20000400000 */
[----:B------:R-:W-:-:S06]  /*3590*/  FADD R38, R38, -R111 ;  /* 0x8000006f26267221 */ /* 0x000fcc0000000000 */
[----:B------:R-:W0:Y:S01]  /*35a0*/  MUFU.EX2 R33, R33 ;  /* 0x0000002100217308 */ /* 0x000e220000000800 */
[----:B------:R-:W-:-:S07]  /*35b0*/  FMUL R38, R38, 1.4426950216293334961 ;  /* 0x3fb8aa3b26267820 */ /* 0x000fce0000400000 */
[----:B------:R2:W-:Y:S02]  /*35c0*/  MUFU.EX2 R19, R37 ;  /* 0x0000002500137308 */ /* 0x0005e40000000800 */
[----:B--2---:R-:W-:-:S06]  /*35d0*/  FADD R37, R29, R8 ;  /* 0x000000081d257221 */ /* 0x004fcc0000000000 */
[----:B------:R-:W2:Y:S01]  /*35e0*/  MUFU.EX2 R34, R34 ;  /* 0x0000002200227308 */ /* 0x000ea20000000800 */
[----:B------:R-:W-:Y:S01]  /*35f0*/  FADD R8, R28, R37 ;  /* 0x000000251c087221 */ /* 0x000fe20000000000 */
[----:B------:R-:W-:-:S03]  /*3600*/  FADD R41, R41, -R111 ;  /* 0x8000006f29297221 */ /* 0x000fc60000000000 */
[----:B0-----:R-:W-:-:S03]  /*3610*/  FADD R37, R31, R8 ;  /* 0x000000081f257221 */ /* 0x001fc60000000000 */
[----:B------:R-:W0:Y:S01]  /*3620*/  MUFU.EX2 R35, R35 ;  /* 0x0000002300237308 */ /* 0x000e220000000800 */
[----:B------:R-:W-:Y:S01]  /*3630*/  FADD R44, R44, -R111 ;  /* 0x8000006f2c2c7221 */ /* 0x000fe20000000000 */
[----:B-1----:R-:W-:Y:S01]  /*3640*/  FADD R8, R32, R37 ;  /* 0x0000002520087221 */ /* 0x002fe20000000000 */
[----:B------:R-:W-:-:S05]  /*3650*/  FMUL R41, R41, 1.4426950216293334961 ;  /* 0x3fb8aa3b29297820 */ /* 0x000fca0000400000 */
[----:B------:R-:W1:Y:S01]  /*3660*/  MUFU.EX2 R38, R38 ;  /* 0x0000002600267308 */ /* 0x000e620000000800 */
[----:B------:R-:W-:Y:S01]  /*3670*/  FADD R39, R39, -R111 ;  /* 0x8000006f27277221 */ /* 0x000fe20000000000 */
[----:B------:R-:W-:Y:S01]  /*3680*/  FADD R37, R33, R8 ;  /* 0x0000000821257221 */ /* 0x000fe20000000000 */
[----:B------:R-:W-:Y:S02]  /*3690*/  FMUL R44, R44, 1.4426950216293334961 ;  /* 0x3fb8aa3b2c2c7820 */ /* 0x000fe40000400000 */
[----:B------:R-:W-:Y:S01]  /*36a0*/  FMUL R39, R39, 1.4426950216293334961 ;  /* 0x3fb8aa3b27277820 */ /* 0x000fe20000400000 */
[----:B--2---:R-:W-:Y:S02]  /*36b0*/  FADD R8, R34, R37 ;  /* 0x0000002522087221 */ /* 0x004fe40000000000 */
[----:B------:R2:W3:Y:S01]  /*36c0*/  MUFU.EX2 R24, R41 ;  /* 0x0000002900187308 */ /* 0x0004e20000000800 */
[----:B------:R-:W-:Y:S01]  /*36d0*/  F2FP.SATFINITE.E4M3.F32.PACK_AB_MERGE_C R30, R30, R27, RZ ;  /* 0x0000001b1e1e723e */ /* 0x000fe200048070ff */
[----:B0-----:R-:W-:Y:S01]  /*36e0*/  FADD R27, R35, R8 ;  /* 0x00000008231b7221 */ /* 0x001fe20000000000 */
[----:B------:R-:W-:-:S05]  /*36f0*/  FADD R40, R40, -R111 ;  /* 0x8000006f28287221 */ /* 0x000fca0000000000 */
[----:B------:R-:W0:Y:S01]  /*3700*/  MUFU.EX2 R44, R44 ;  /* 0x0000002c002c7308 */ /* 0x000e220000000800 */
[----:B-1----:R-:W-:Y:S01]  /*3710*/  FADD R8, R38, R27 ;  /* 0x0000001b26087221 */ /* 0x002fe20000000000 */
[----:B--2---:R-:W-:-:S06]  /*3720*/  F2FP.SATFINITE.E4M3.F32.PACK_AB_MERGE_C R41, R58, R57, RZ ;  /* 0x000000393a29723e */ /* 0x004fcc00048070ff */
[----:B------:R-:W1:Y:S01]  /*3730*/  MUFU.EX2 R39, R39 ;  /* 0x0000002700277308 */ /* 0x000e620000000800 */
[----:B------:R-:W-:Y:S01]  /*3740*/  F2FP.SATFINITE.E4M3.F32.PACK_AB_MERGE_C R57, R15, R14, RZ ;  /* 0x0000000e0f39723e */ /* 0x000fe200048070ff */
[----:B------:R-:W-:Y:S01]  /*3750*/  FMUL R40, R40, 1.4426950216293334961 ;  /* 0x3fb8aa3b28287820 */ /* 0x000fe20000400000 */
[--C-:B------:R-:W-:Y:S01]  /*3760*/  FADD R42, R42, -R111.reuse ;  /* 0x8000006f2a2a7221 */ /* 0x100fe20000000000 */
[----:B------:R-:W-:Y:S01]  /*3770*/  FADD R15, R19, R8 ;  /* 0x00000008130f7221 */ /* 0x000fe20000000000 */
[----:B------:R-:W-:Y:S01]  /*3780*/  F2FP.SATFINITE.E4M3.F32.PACK_AB_MERGE_C R53, R53, R52, RZ ;  /* 0x000000343535723e */ /* 0x000fe200048070ff */
[--C-:B------:R-:W-:Y:S01]  /*3790*/  FADD R45, R45, -R111.reuse ;  /* 0x8000006f2d2d7221 */ /* 0x100fe20000000000 */
[----:B------:R-:W-:Y:S01]  /*37a0*/  FMUL R42, R42, 1.4426950216293334961 ;  /* 0x3fb8aa3b2a2a7820 */ /* 0x000fe20000400000 */
[----:B------:R2:W2:Y:S01]  /*37b0*/  MUFU.EX2 R52, R40 ;  /* 0x0000002800347308 */ /* 0x0004a20000000800 */
[----:B------:R-:W-:Y:S01]  /*37c0*/  FADD R43, R43, -R111 ;  /* 0x8000006f2b2b7221 */ /* 0x000fe20000000000 */
[----:B---3--:R-:W-:Y:S01]  /*37d0*/  FADD R15, R24, R15 ;  /* 0x0000000f180f7221 */ /* 0x008fe20000000000 */
[--C-:B------:R-:W-:Y:S01]  /*37e0*/  FADD R47, R47, -R111.reuse ;  /* 0x8000006f2f2f7221 */ /* 0x100fe20000000000 */
[--C-:B------:R-:W-:Y:S01]  /*37f0*/  FADD R48, R48, -R111.reuse ;  /* 0x8000006f30307221 */ /* 0x100fe20000000000 */
[----:B------:R-:W-:Y:S01]  /*3800*/  F2FP.SATFINITE.E4M3.F32.PACK_AB_MERGE_C R37, R104, R23, RZ ;  /* 0x000000176825723e */ /* 0x000fe200048070ff */
[----:B------:R-:W-:Y:S01]  /*3810*/  FMUL R45, R45, 1.4426950216293334961 ;  /* 0x3fb8aa3b2d2d7820 */ /* 0x000fe20000400000 */
[----:B------:R-:W-:Y:S01]  /*3820*/  FADD R46, R46, -R111 ;  /* 0x8000006f2e2e7221 */ /* 0x000fe20000000000 */
[----:B------:R3:W3:Y:S01]  /*3830*/  MUFU.EX2 R23, R42 ;  /* 0x0000002a00177308 */ /* 0x0006e20000000800 */
[----:B------:R-:W-:Y:S01]  /*3840*/  FMUL R43, R43, 1.4426950216293334961 ;  /* 0x3fb8aa3b2b2b7820 */ /* 0x000fe20000400000 */
[----:B0-----:R-:W-:Y:S01]  /*3850*/  FADD R8, R44, R15 ;  /* 0x0000000f2c087221 */ /* 0x001fe20000000000 */
[----:B------:R-:W-:Y:S01]  /*3860*/  FMUL R47, R47, 1.4426950216293334961 ;  /* 0x3fb8aa3b2f2f7820 */ /* 0x000fe20000400000 */
[----:B------:R-:W-:Y:S01]  /*3870*/  FMUL R48, R48, 1.4426950216293334961 ;  /* 0x3fb8aa3b30307820 */ /* 0x000fe20000400000 */
[----:B------:R-:W-:Y:S01]  /*3880*/  FADD R36, R36, -R111 ;  /* 0x8000006f24247221 */ /* 0x000fe20000000000 */
[----:B------:R-:W-:Y:S01]  /*3890*/  F2FP.SATFINITE.E4M3.F32.PACK_AB_MERGE_C R123, R123, R10, RZ ;  /* 0x0000000a7b7b723e */ /* 0x000fe200048070ff */
[----:B------:R-:W-:Y:S01]  /*38a0*/  FMUL R46, R46, 1.4426950216293334961 ;  /* 0x3fb8aa3b2e2e7820 */ /* 0x000fe20000400000 */
[C---:B-1----:R-:W-:Y:S01]  /*38b0*/  F2FP.SATFINITE.E4M3.F32.PACK_AB_MERGE_C R15, R39.reuse, R44, RZ ;  /* 0x0000002c270f723e */ /* 0x042fe200048070ff */
[----:B------:R-:W0:Y:S01]  /*38c0*/  MUFU.EX2 R10, R43 ;  /* 0x0000002b000a7308 */ /* 0x000e220000000800 */
[----:B------:R-:W-:Y:S01]  /*38d0*/  FADD R39, R39, R8 ;  /* 0x0000000827277221 */ /* 0x000fe20000000000 */
[----:B--2---:R-:W-:Y:S01]  /*38e0*/  F2FP.SATFINITE.E4M3.F32.PACK_AB_MERGE_C R40, R50, R49, R53 ;  /* 0x000000313228723e */ /* 0x004fe20004807035 */
[----:B------:R-:W-:Y:S01]  /*38f0*/  FMUL R8, R36, 1.4426950216293334961 ;  /* 0x3fb8aa3b24087820 */ /* 0x000fe20000400000 */
[----:B------:R-:W-:-:S04]  /*3900*/  F2FP.SATFINITE.E4M3.F32.PACK_AB_MERGE_C R61, R64, R61, RZ ;  /* 0x0000003d403d723e */ /* 0x000fc800048070ff */
[----:B------:R-:W1:Y:S01]  /*3910*/  MUFU.EX2 R45, R45 ;  /* 0x0000002d002d7308 */ /* 0x000e620000000800 */
[C---:B------:R-:W-:Y:S01]  /*3920*/  LOP3.LUT R100, R102.reuse, 0xff, RZ, 0xc0, !PT ;  /* 0x000000ff66647812 */ /* 0x040fe200078ec0ff */
[----:B------:R-:W-:-:S06]  /*3930*/  IMAD.SHL.U32 R102, R102, 0x8, RZ ;  /* 0x0000000866667824 */ /* 0x000fcc00078e00ff */
[----:B------:R-:W-:Y:S01]  /*3940*/  MUFU.EX2 R44, R47 ;  /* 0x0000002f002c7308 */ /* 0x000fe20000000800 */
[----:B---3--:R-:W-:-:S07]  /*3950*/  F2FP.SATFINITE.E4M3.F32.PACK_AB_MERGE_C R42, R56, R55, R61 ;  /* 0x00000037382a723e */ /* 0x008fce000480703d */
[----:B------:R2:W3:Y:S01]  /*3960*/  MUFU.EX2 R49, R48 ;  /* 0x0000003000317308 */ /* 0x0004e20000000800 */
[----:B------:R-:W-:Y:S01]  /*3970*/  F2FP.SATFINITE.E4M3.F32.PACK_AB_MERGE_C R56, R5, R4, R123 ;  /* 0x000000040538723e */ /* 0x000fe2000480707b */
[----:B------:R-:W-:Y:S01]  /*3980*/  FADD R14, R52, R39 ;  /* 0x00000027340e7221 */ /* 0x000fe20000000000 */
[----:B------:R-:W-:-:S05]  /*3990*/  FADD R4, -R111, -INF ;  /* 0xff8000006f047421 */ /* 0x000fca0000000100 */
[----:B------:R-:W-:Y:S01]  /*39a0*/  MUFU.EX2 R46, R46 ;  /* 0x0000002e002e7308 */ /* 0x000fe20000000800 */
[----:B------:R-:W-:-:S07]  /*39b0*/  LOP3.LUT R125, R102, 0x30, RZ, 0xc0, !PT ;  /* 0x00000030667d7812 */ /* 0x000fce00078ec0ff */
[----:B------:R-:W1:Y:S01]  /*39c0*/  MUFU.EX2 R47, R8 ;  /* 0x00000008002f7308 */ /* 0x000e620000000800 */
[----:B------:R-:W-:Y:S01]  /*39d0*/  F2FP.SATFINITE.E4M3.F32.PACK_AB_MERGE_C R16, R9, R16, RZ ;  /* 0x000000100910723e */ /* 0x000fe200048070ff */
[----:B------:R-:W-:Y:S01]  /*39e0*/  FADD R9, R23, R14 ;  /* 0x0000000e17097221 */ /* 0x000fe20000000000 */
[----:B--2---:R-:W-:Y:S01]  /*39f0*/  FMUL R48, R4, 1.4426950216293334961 ;  /* 0x3fb8aa3b04307820 */ /* 0x004fe20000400000 */
[----:B------:R-:W-:Y:S01]  /*3a00*/  F2FP.SATFINITE.E4M3.F32.PACK_AB_MERGE_C R35, R38, R35, RZ ;  /* 0x000000232623723e */ /* 0x000fe200048070ff */
[----:B------:R-:W-:Y:S01]  /*3a10*/  IMAD R100, R100, 0x40, R125 ;  /* 0x0000004064647824 */ /* 0x000fe200078e027d */
[----:B------:R-:W-:Y:S02]  /*3a20*/  F2FP.SATFINITE.E4M3.F32.PACK_AB_MERGE_C R66, R119, R66, RZ ;  /* 0x000000427742723e */ /* 0x000fe400048070ff */
[----:B------:R-:W-:Y:S02]  /*3a30*/  F2FP.SATFINITE.E4M3.F32.PACK_AB_MERGE_C R11, R11, R20, RZ ;  /* 0x000000140b0b723e */ /* 0x000fe400048070ff */
[----:B------:R-:W-:-:S02]  /*3a40*/  F2FP.SATFINITE.E4M3.F32.PACK_AB_MERGE_C R38, R21, R18, R57 ;  /* 0x000000121526723e */ /* 0x000fc40004807039 */
[----:B------:R-:W-:Y:S02]  /*3a50*/  F2FP.SATFINITE.E4M3.F32.PACK_AB_MERGE_C R22, R121, R22, RZ ;  /* 0x000000167916723e */ /* 0x000fe400048070ff */
[----:B------:R-:W-:Y:S01]  /*3a60*/  F2FP.SATFINITE.E4M3.F32.PACK_AB_MERGE_C R57, R7, R6, R16 ;  /* 0x000000060739723e */ /* 0x000fe20004807010 */
[----:B0-----:R-:W-:Y:S01]  /*3a70*/  FADD R6, R10, R9 ;  /* 0x000000090a067221 */ /* 0x001fe20000000000 */
[----:B------:R-:W-:Y:S01]  /*3a80*/  F2FP.SATFINITE.E4M3.F32.PACK_AB_MERGE_C R31, R32, R31, RZ ;  /* 0x0000001f201f723e */ /* 0x000fe200048070ff */
[----:B------:R-:W0:Y:S01]  /*3a90*/  MUFU.EX2 R48, R48 ;  /* 0x0000003000307308 */ /* 0x000e220000000800 */
[----:B------:R-:W-:Y:S02]  /*3aa0*/  LOP3.LUT R102, R2, 0x20, RZ, 0x3c, !PT ;  /* 0x0000002002667812 */ /* 0x000fe400078e3cff */
[----:B-1----:R-:W-:Y:S02]  /*3ab0*/  F2FP.SATFINITE.E4M3.F32.PACK_AB_MERGE_C R10, R45, R10, RZ ;  /* 0x0000000a2d0a723e */ /* 0x002fe400048070ff */
[----:B---3--:R-:W-:Y:S01]  /*3ac0*/  F2FP.SATFINITE.E4M3.F32.PACK_AB_MERGE_C R5, R49, R44, RZ ;  /* 0x0000002c3105723e */ /* 0x008fe200048070ff */
[----:B------:R1:W-:Y:S01]  /*3ad0*/  STS.U8 [R2+UR9+0x6400], R105 ;  /* 0x0064006902007988 */ /* 0x0003e20008000009 */
[----:B------:R-:W-:-:S02]  /*3ae0*/  F2FP.SATFINITE.E4M3.F32.PACK_AB_MERGE_C R41, R54, R51, R41 ;  /* 0x000000333629723e */ /* 0x000fc40004807029 */
[----:B------:R-:W-:Y:S02]  /*3af0*/  F2FP.SATFINITE.E4M3.F32.PACK_AB_MERGE_C R43, R60, R59, R66 ;  /* 0x0000003b3c2b723e */ /* 0x000fe40004807042 */
[----:B------:R-:W-:Y:S02]  /*3b00*/  F2FP.SATFINITE.E4M3.F32.PACK_AB_MERGE_C R58, R106, R17, R11 ;  /* 0x000000116a3a723e */ /* 0x000fe4000480700b */
[----:B------:R-:W-:Y:S02]  /*3b10*/  F2FP.SATFINITE.E4M3.F32.PACK_AB_MERGE_C R37, R26, R25, R37 ;  /* 0x000000191a25723e */ /* 0x000fe40004807025 */
[----:B------:R-:W-:Y:S02]  /*3b20*/  F2FP.SATFINITE.E4M3.F32.PACK_AB_MERGE_C R36, R63, R62, R30 ;  /* 0x0000003e3f24723e */ /* 0x000fe4000480701e */
[----:B------:R-:W-:Y:S02]  /*3b30*/  F2FP.SATFINITE.E4M3.F32.PACK_AB_MERGE_C R39, R12, R13, R22 ;  /* 0x0000000d0c27723e */ /* 0x000fe40004807016 */
[----:B------:R-:W-:Y:S01]  /*3b40*/  LOP3.LUT R106, R100, 0x10, RZ, 0x3c, !PT ;  /* 0x00000010646a7812 */ /* 0x000fe200078e3cff */
[----:B-----5:R2:W-:Y:S01]  /*3b50*/  STS.U8 [R2+UR9+0x6000], R67 ;  /* 0x0060004302007988 */ /* 0x0205e20008000009 */
[----:B------:R-:W-:-:S02]  /*3b60*/  F2FP.SATFINITE.E4M3.F32.PACK_AB_MERGE_C R59, R28, R29, R31 ;  /* 0x0000001d1c3b723e */ /* 0x000fc4000480701f */
[----:B-1----:R-:W-:Y:S01]  /*3b70*/  LOP3.LUT R105, R100, 0x20, RZ, 0x3c, !PT ;  /* 0x0000002064697812 */ /* 0x002fe200078e3cff */
[----:B------:R2:W-:Y:S01]  /*3b80*/  STS.U8 [R2+UR9+0x6200], R65 ;  /* 0x0062004102007988 */ /* 0x0005e20008000009 */
[----:B------:R-:W-:Y:S02]  /*3b90*/  F2FP.SATFINITE.E4M3.F32.PACK_AB_MERGE_C R61, R24, R19, R15 ;  /* 0x00000013183d723e */ /* 0x000fe4000480700f */
[----:B------:R-:W-:Y:S01]  /*3ba0*/  F2FP.SATFINITE.E4M3.F32.PACK_AB_MERGE_C R60, R34, R33, R35 ;  /* 0x00000021223c723e */ /* 0x000fe20004807023 */
[----:B------:R2:W-:Y:S01]  /*3bb0*/  STS.U8 [R2+UR9+0x6600], R109 ;  /* 0x0066006d02007988 */ /* 0x0005e20008000009 */
[----:B------:R-:W-:Y:S02]  /*3bc0*/  F2FP.SATFINITE.E4M3.F32.PACK_AB_MERGE_C R62, R23, R52, R10 ;  /* 0x00000034173e723e */ /* 0x000fe4000480700a */
[----:B------:R-:W-:Y:S01]  /*3bd0*/  LOP3.LUT R104, R100, 0x30, RZ, 0x3c, !PT ;  /* 0x0000003064687812 */ /* 0x000fe200078e3cff */
[----:B------:R2:W-:Y:S01]  /*3be0*/  STS.U8 [R102+UR9+0x6100], R113 ;  /* 0x0061007166007988 */ /* 0x0005e20008000009 */
[----:B------:R-:W-:-:S03]  /*3bf0*/  F2FP.SATFINITE.E4M3.F32.PACK_AB_MERGE_C R63, R47, R46, R5 ;  /* 0x0000002e2f3f723e */ /* 0x000fc60004807005 */
[----:B------:R2:W-:Y:S01]  /*3c00*/  STS.U8 [R102+UR9+0x6300], R107 ;  /* 0x0063006b66007988 */ /* 0x0005e20008000009 */
[----:B------:R-:W-:-:S03]  /*3c10*/  FADD R45, R45, R6 ;  /* 0x000000062d2d7221 */ /* 0x000fc60000000000 */
[----:B----4-:R2:W-:Y:S04]  /*3c20*/  STS.U8 [R102+UR9+0x6500], R115 ;  /* 0x0065007366007988 */ /* 0x0105e80008000009 */
[----:B------:R2:W-:Y:S04]  /*3c30*/  STS.U8 [R102+UR9+0x6700], R117 ;  /* 0x0067007566007988 */ /* 0x0005e80008000009 */
[----:B------:R2:W-:Y:S04]  /*3c40*/  STS.128 [R100+UR9], R40 ;  /* 0x0000002864007988 */ /* 0x0005e80008000c09 */
[----:B------:R2:W-:Y:S04]  /*3c50*/  STS.128 [R106+UR9], R36 ;  /* 0x000000246a007988 */ /* 0x0005e80008000c09 */
[----:B------:R2:W-:Y:S04]  /*3c60*/  STS.128 [R105+UR9], R56 ;  /* 0x0000003869007988 */ /* 0x0005e80008000c09 */
[----:B------:R2:W-:Y:S01]  /*3c70*/  STS.128 [R104+UR9], R60 ;  /* 0x0000003c68007988 */ /* 0x0005e20008000c09 */
[----:B------:R-:W1:Y:S01]  /*3c80*/  LDTM.x32 R4, tmem[UR11] ;  /* 0x0000000b000479ee */ /* 0x000e6200082c0000 */
[----:B------:R-:W-:Y:S01]  /*3c90*/  NOP ;  /* 0x0000000000007918 */ /* 0x000fe20000000000 */
[----:B0-----:R-:W-:Y:S05]  /*3ca0*/  @!P0 BRA `(.L_x_9) ;  /* 0x0000000000848947 */ /* 0x001fea0003800000 */
[C---:B-1----:R-:W-:Y:S01]  /*3cb0*/  FMUL R4, R48.reuse, R4 ;  /* 0x0000000430047220 */ /* 0x042fe20000400000 */
[C---:B------:R-:W-:Y:S01]  /*3cc0*/  FMUL R5, R48.reuse, R5 ;  /* 0x0000000530057220 */ /* 0x040fe20000400000 */
        /* <DEDUP_REMOVED lines=29> */
[----:B------:R-:W-:-:S04]  /*3ea0*/  FMUL R35, R48, R35 ;  /* 0x0000002330237220 */ /* 0x000fc80000400000 */
[----:B------:R0:W-:Y:S03]  /*3eb0*/  STTM.x32 tmem[UR11], R4 ;  /* 0x00000004000079ed */ /* 0x0001e600082c000b */
.L_x_9:
[----:B-1----:R-:W1:Y:S02]  /*3ec0*/  FENCE.VIEW.ASYNC.T ;  /* 0x00000000000073c6 */ /* 0x002e640000000200 */
[----:B-1----:R-:W-:Y:S01]  /*3ed0*/  BAR.SYNC.DEFER_BLOCKING 0x0 ;  /* 0x0000000000007b1d */ /* 0x002fe20000010000 */
[----:B------:R-:W-:Y:S01]  /*3ee0*/  FADD R46, R46, R45 ;  /* 0x0000002d2e2e7221 */ /* 0x000fe20000000000 */
[----:B------:R-:W-:Y:S01]  /*3ef0*/  UIADD3 UR17, UPT, UPT, UR9, 0x7800, URZ ;  /* 0x0000780009117890 */ /* 0x000fe2000fffe0ff */
[----:B------:R-:W-:Y:S02]  /*3f00*/  FSEL R111, R111, -INF , P0 ;  /* 0xff8000006f6f7808 */ /* 0x000fe40000000000 */
[----:B------:R-:W-:Y:S01]  /*3f10*/  FADD R47, R47, R46 ;  /* 0x0000002e2f2f7221 */ /* 0x000fe20000000000 */
[----:B------:R-:W-:-:S03]  /*3f20*/  UMOV UR26, 0x80004020 ;  /* 0x80004020001a7882 */ /* 0x000fc60000000000 */
[----:B------:R-:W-:-:S04]  /*3f30*/  FADD R44, R44, R47 ;  /* 0x0000002f2c2c7221 */ /* 0x000fc80000000000 */
[----:B------:R-:W-:-:S04]  /*3f40*/  FADD R49, R49, R44 ;  /* 0x0000002c31317221 */ /* 0x000fc80000000000 */
[----:B------:R-:W-:-:S05]  /*3f50*/  FADD R49, R48, R49 ;  /* 0x0000003130317221 */ /* 0x000fca0000000000 */
[----:B--2---:R-:W-:Y:S01]  /*3f60*/  FSEL R107, R49, 1, P0 ;  /* 0x3f800000316b7808 */ /* 0x004fe20000000000 */
[----:B------:R1:W-:Y:S06]  /*3f70*/  MEMBAR.ALL.CTA ;  /* 0x0000000000007992 */ /* 0x0003ec0000008000 */
[----:B-1----:R-:W1:Y:S02]  /*3f80*/  FENCE.VIEW.ASYNC.S ;  /* 0x00000000000073c6 */ /* 0x002e640000000000 */
[----:B-1----:R-:W-:Y:S06]  /*3f90*/  BAR.SYNC.DEFER_BLOCKING 0x0 ;  /* 0x0000000000007b1d */ /* 0x002fec0000010000 */
[----:B------:R-:W-:Y:S05]  /*3fa0*/  @!P1 BRA `(.L_x_10) ;  /* 0x0000000000b09947 */ /* 0x000fea0003800000 */
[----:B------:R-:W-:Y:S01]  /*3fb0*/  USHF.R.U32.HI UR6, URZ, 0x4, UR9 ;  /* 0x00000004ff067899 */ /* 0x000fe20008011609 */
[----:B------:R-:W-:Y:S01]  /*3fc0*/  BSSY.RECONVERGENT B0, `(.L_x_11) ;  /* 0x0000029000007945 */ /* 0x000fe20003800200 */
[----:B------:R-:W-:Y:S02]  /*3fd0*/  UIADD3 UR4, UPT, UPT, UR9, 0x6000, URZ ;  /* 0x0000600009047890 */ /* 0x000fe4000fffe0ff */
[----:B------:R-:W-:Y:S02]  /*3fe0*/  USGXT.U32 UR6, UR6, 0xe ;  /* 0x0000000e0606789a */ /* 0x000fe40008000000 */
[----:B------:R-:W-:Y:S02]  /*3ff0*/  USHF.R.U32.HI UR4, URZ, 0x4, UR4 ;  /* 0x00000004ff047899 */ /* 0x000fe40008011604 */
[----:B------:R-:W-:Y:S02]  /*4000*/  UIADD3 UR16, UP1, UPT, UR6, 0x2, URZ ;  /* 0x0000000206107890 */ /* 0x000fe4000ff3e0ff */
[----:B------:R-:W-:-:S02]  /*4010*/  USGXT.U32 UR4, UR4, 0xe ;  /* 0x0000000e0404789a */ /* 0x000fc40008000000 */
[----:B------:R-:W-:Y:S01]  /*4020*/  UIADD3 UR22, UP2, UPT, UR6, 0x200, URZ ;  /* 0x0000020006167890 */ /* 0x000fe2000ff5e0ff */
[----:B------:R-:W-:Y:S01]  /*4030*/  UMOV UR18, 0xfffffffe ;  /* 0xfffffffe00127882 */ /* 0x000fe20000000000 */
[----:B------:R-:W-:Y:S01]  /*4040*/  UMOV UR19, 0x7fffbfdf ;  /* 0x7fffbfdf00137882 */ /* 0x000fe20000000000 */
[----:B------:R-:W-:Y:S01]  /*4050*/  UIADD3 UR20, UP3, UPT, UR6, 0x202, URZ ;  /* 0x0000020206147890 */ /* 0x000fe2000ff7e0ff */
[----:B------:R-:W-:Y:S01]  /*4060*/  UMOV UR5, URZ ;  /* 0x000000ff00057c82 */ /* 0x000fe20008000000 */
[----:B------:R-:W-:Y:S01]  /*4070*/  ELECT P0, URZ, PT ;  /* 0x0000000000ff782f */ /* 0x000fe20003800000 */
[----:B------:R-:W-:Y:S02]  /*4080*/  UIADD3.X UR15, UPT, UPT, URZ, -0x7fffbfe0, URZ, UP1, !UPT ;  /* 0x80004020ff0f7890 */ /* 0x000fe40008ffe4ff */
[----:B------:R-:W-:Y:S02]  /*4090*/  UIADD3.64 UR18, UPT, UPT, UR4, -UR18, URZ ;  /* 0x8000001204127297 */ /* 0x000fe4000fffe0ff */
[----:B------:R-:W-:-:S02]  /*40a0*/  UIADD3 UR28, UPT, UPT, UR10, 0x20, URZ ;  /* 0x000000200a1c7890 */ /* 0x000fc4000fffe0ff */
[----:B------:R-:W-:Y:S02]  /*40b0*/  UIADD3.X UR23, UPT, UPT, URZ, -0x7fffbfe0, URZ, UP2, !UPT ;  /* 0x80004020ff177890 */ /* 0x000fe400097fe4ff */
[----:B------:R-:W-:Y:S02]  /*40c0*/  UIADD3 UR29, UPT, UPT, UR10, 0x20, URZ ;  /* 0x000000200a1d7890 */ /* 0x000fe4000fffe0ff */
[----:B------:R-:W-:Y:S01]  /*40d0*/  UIADD3.X UR21, UPT, UPT, URZ, -0x7fffbfe0, URZ, UP3, !UPT ;  /* 0x80004020ff157890 */ /* 0x000fe20009ffe4ff */
[----:B------:R-:W-:Y:S01]  /*40e0*/  UMOV UR32, 0x0 ;  /* 0x0000000000207882 */ /* 0x000fe20000000000 */
[----:B------:R-:W-:Y:S01]  /*40f0*/  UMOV UR33, 0x8080010 ;  /* 0x0808001000217882 */ /* 0x000fe20000000000 */
[----:B------:R-:W-:Y:S01]  /*4100*/  UMOV UR24, UR6 ;  /* 0x0000000600187c82 */ /* 0x000fe20008000000 */
[----:B------:R-:W-:Y:S01]  /*4110*/  UMOV UR25, UR26 ;  /* 0x0000001a00197c82 */ /* 0x000fe20008000000 */
[----:B------:R-:W-:Y:S01]  /*4120*/  UMOV UR5, 0x80004020 ;  /* 0x8000402000057882 */ /* 0x000fe20000000000 */
[----:B------:R-:W-:Y:S01]  /*4130*/  UMOV UR34, 0x0 ;  /* 0x0000000000227882 */ /* 0x000fe20000000000 */
[----:B------:R1:W-:Y:S01]  /*4140*/  UTCQMMA gdesc[UR24], gdesc[UR4], tmem[UR10], tmem[UR32], idesc[UR33], UPT ;  /* 0x00ff2004180075ea */ /* 0x0003e2000b80030a */
[----:B------:R-:W-:Y:S01]  /*4150*/  UMOV UR35, 0x8080010 ;  /* 0x0808001000237882 */ /* 0x000fe20000000000 */
[----:B------:R-:W-:Y:S01]  /*4160*/  UMOV UR36, 0x0 ;  /* 0x0000000000247882 */ /* 0x000fe20000000000 */
[----:B------:R-:W-:Y:S01]  /*4170*/  UMOV UR37, 0x8080010 ;  /* 0x0808001000257882 */ /* 0x000fe20000000000 */
[----:B------:R-:W-:Y:S01]  /*4180*/  UMOV UR38, 0x0 ;  /* 0x0000000000267882 */ /* 0x000fe20000000000 */
[----:B------:R-:W-:Y:S01]  /*4190*/  UMOV UR39, 0x8080010 ;  /* 0x0808001000277882 */ /* 0x000fe20000000000 */
[----:B-1----:R-:W-:Y:S01]  /*41a0*/  UMOV UR24, UR16 ;  /* 0x0000001000187c82 */ /* 0x002fe20008000000 */
[----:B------:R-:W-:-:S02]  /*41b0*/  UMOV UR25, UR15 ;  /* 0x0000000f00197c82 */ /* 0x000fc40008000000 */
[----:B------:R1:W-:Y:S01]  /*41c0*/  UTCQMMA gdesc[UR24], gdesc[UR18], tmem[UR10], tmem[UR34], idesc[UR35], UPT ;  /* 0x00ff2212180075ea */ /* 0x0003e2000b80030a */
[----:B------:R1:W-:Y:S01]  /*41d0*/  UTCQMMA gdesc[UR22], gdesc[UR4], tmem[UR28], tmem[UR36], idesc[UR37], UPT ;  /* 0x00ff2404160075ea */ /* 0x0003e2000b80031c */
[----:B------:R1:W-:Y:S01]  /*41e0*/  UTCQMMA gdesc[UR20], gdesc[UR18], tmem[UR29], tmem[UR38], idesc[UR39], UPT ;  /* 0x00ff2612140075ea */ /* 0x0003e2000b80031d */
[----:B------:R-:W-:Y:S05]  /*41f0*/  @!P0 BRA `(.L_x_12) ;  /* 0x0000000000148947 */ /* 0x000fea0003800000 */
[----:B-1----:R-:W-:Y:S01]  /*4200*/  UMOV UR4, UR17 ;  /* 0x0000001100047c82 */ /* 0x002fe20008000000 */
[----:B------:R-:W-:Y:S02]  /*4210*/  UMOV UR5, URZ ;  /* 0x000000ff00057c82 */ /* 0x000fe40008000000 */
[----:B------:R-:W-:Y:S02]  /*4220*/  UMOV UR4, UR4 ;  /* 0x0000000400047c82 */ /* 0x000fe40008000000 */
[----:B------:R2:W-:Y:S01]  /*4230*/  UTCBAR [UR4], URZ ;  /* 0x000000ff040073e9 */ /* 0x0005e200080000ff */
[----:B------:R-:W-:Y:S02]  /*4240*/  NOP ;  /* 0x0000000000007918 */ /* 0x000fe40000000000 */
.L_x_12:
[----:B-12---:R-:W-:Y:S05]  /*4250*/  BSYNC.RECONVERGENT B0 ;  /* 0x0000000000007941 */ /* 0x006fea0003800200 */
.L_x_11:
[----:B------:R-:W-:Y:S05]  /*4260*/  BRA `(.L_x_13) ;  /* 0x0000000000287947 */ /* 0x000fea0003800000 */
.L_x_10:
[----:B------:R-:W-:-:S13]  /*4270*/  ISETP.GE.AND P0, PT, R103, RZ, PT ;  /* 0x000000ff6700720c */ /* 0x000fda0003f06270 */
[----:B------:R-:W-:Y:S05]  /*4280*/  @!P0 BRA `(.L_x_14) ;  /* 0x0000004400a48947 */ /* 0x000fea0003800000 */
[----:B------:R-:W-:-:S04]  /*4290*/  USHF.R.U32.HI UR6, URZ, 0x4, UR9 ;  /* 0x00000004ff067899 */ /* 0x000fc80008011609 */
[----:B------:R-:W-:-:S04]  /*42a0*/  USGXT.U32 UR6, UR6, 0xe ;  /* 0x0000000e0606789a */ /* 0x000fc80008000000 */
[----:B------:R-:W-:Y:S02]  /*42b0*/  UIADD3 UR16, UP1, UPT, UR6, 0x2, URZ ;  /* 0x0000000206107890 */ /* 0x000fe4000ff3e0ff */
[----:B------:R-:W-:Y:S02]  /*42c0*/  UIADD3 UR22, UP2, UPT, UR6, 0x200, URZ ;  /* 0x0000020006167890 */ /* 0x000fe4000ff5e0ff */
[----:B------:R-:W-:Y:S02]  /*42d0*/  UIADD3 UR20, UP3, UPT, UR6, 0x202, URZ ;  /* 0x0000020206147890 */ /* 0x000fe4000ff7e0ff */
[----:B------:R-:W-:Y:S02]  /*42e0*/  UIADD3.X UR15, UPT, UPT, URZ, -0x7fffbfe0, URZ, UP1, !UPT ;  /* 0x80004020ff0f7890 */ /* 0x000fe40008ffe4ff */
[----:B------:R-:W-:Y:S02]  /*42f0*/  UIADD3.X UR23, UPT, UPT, URZ, -0x7fffbfe0, URZ, UP2, !UPT ;  /* 0x80004020ff177890 */ /* 0x000fe400097fe4ff */
[----:B------:R-:W-:-:S12]  /*4300*/  UIADD3.X UR21, UPT, UPT, URZ, -0x7fffbfe0, URZ, UP3, !UPT ;  /* 0x80004020ff157890 */ /* 0x000fd80009ffe4ff */
.L_x_13:
[----:B------:R-:W-:Y:S01]  /*4310*/  USHF.L.U32 UR24, UR7, 0x6, URZ ;  /* 0x0000000607187899 */ /* 0x000fe200080006ff */
[----:B------:R-:W-:Y:S01]  /*4320*/  IMAD.SHL.U32 R101, R101, 0x40, RZ ;  /* 0x0000004065657824 */ /* 0x000fe200078e00ff */
[----:B------:R-:W-:Y:S01]  /*4330*/  UIADD3 UR7, UPT, UPT, UR9, 0x4000, URZ ;  /* 0x0000400009077890 */ /* 0x000fe2000fffe0ff */
[----:B------:R-:W-:Y:S01]  /*4340*/  VIADD R110, R103, 0xc0 ;  /* 0x000000c0676e7836 */ /* 0x000fe20000000000 */
[----:B------:R-:W-:Y:S01]  /*4350*/  UIADD3 UR4, UPT, UPT, UR9, 0x7000, URZ ;  /* 0x0000700009047890 */ /* 0x000fe2000fffe0ff */
[----:B------:R-:W-:Y:S01]  /*4360*/  IMAD.MOV.U32 R112, RZ, RZ, RZ ;  /* 0x000000ffff707224 */ /* 0x000fe200078e00ff */
[----:B------:R-:W-:Y:S01]  /*4370*/  USHF.R.U32.HI UR7, URZ, 0x4, UR7 ;  /* 0x00000004ff077899 */ /* 0x000fe20008011607 */
[----:B------:R-:W-:Y:S01]  /*4380*/  CS2R R108, SRZ ;  /* 0x00000000006c7805 */ /* 0x000fe2000001ff00 */
[----:B------:R-:W-:Y:S01]  /*4390*/  USHF.R.U32.HI UR4, URZ, 0x4, UR4 ;  /* 0x00000004ff047899 */ /* 0x000fe20008011604 */
[----:B------:R-:W-:Y:S01]  /*43a0*/  IMAD.MOV.U32 R117, RZ, RZ, RZ ;  /* 0x000000ffff757224 */ /* 0x000fe200078e00ff */
[----:B------:R-:W-:Y:S01]  /*43b0*/  USGXT.U32 UR28, UR7, 0xe ;  /* 0x0000000e071c789a */ /* 0x000fe20008000000 */
[----:B------:R-:W-:Y:S01]  /*43c0*/  IMAD.MOV.U32 R103, RZ, RZ, R101 ;  /* 0x000000ffff677224 */ /* 0x000fe200078e0065 */
[----:B------:R-:W-:-:S02]  /*43d0*/  USGXT.U32 UR4, UR4, 0xe ;  /* 0x0000000e0404789a */ /* 0x000fc40008000000 */
[----:B------:R-:W-:Y:S02]  /*43e0*/  USHF.R.U32.HI UR29, URZ, 0x4, UR14 ;  /* 0x00000004ff1d7899 */ /* 0x000fe4000801160e */
[----:B------:R-:W-:Y:S01]  /*43f0*/  UIADD3 UR36, UP2, UPT, UR28, 0x100, URZ ;  /* 0x000001001c247890 */ /* 0x000fe2000ff5e0ff */
[----:B------:R-:W-:Y:S01]  /*4400*/  UMOV UR5, URZ ;  /* 0x000000ff00057c82 */ /* 0x000fe20008000000 */
[----:B------:R-:W-:Y:S01]  /*4410*/  UMOV UR18, 0xfffffffe ;  /* 0xfffffffe00127882 */ /* 0x000fe20000000000 */
[----:B------:R-:W-:Y:S01]  /*4420*/  UMOV UR19, 0x7fffbfdf ;  /* 0x7fffbfdf00137882 */ /* 0x000fe20000000000 */
[----:B------:R-:W-:Y:S01]  /*4430*/  UISETP.NE.U32.AND UP1, UPT, UR27, URZ, UPT ;  /* 0x000000ff1b00728c */ /* 0x000fe2000bf25070 */
[----:B------:R-:W-:Y:S01]  /*4440*/  UMOV UR7, UR26 ;  /* 0x0000001a00077c82 */ /* 0x000fe20008000000 */
[----:B------:R-:W-:Y:S01]  /*4450*/  UMOV UR14, UR16 ;  /* 0x00000010000e7c82 */ /* 0x000fe20008000000 */
[----:B------:R-:W-:Y:S01]  /*4460*/  UMOV UR35, UR17 ;  /* 0x0000001100237c82 */ /* 0x000fe20008000000 */
[----:B------:R-:W-:Y:S01]  /*4470*/  UMOV UR25, 0x1 ;  /* 0x0000000100197882 */ /* 0x000fe20000000000 */
[----:B------:R-:W1:Y:S01]  /*4480*/  LDCU UR38, c[0x0][0x3a8] ;  /* 0x00007500ff2677ac */ /* 0x000e620008000800 */
[----:B------:R-:W-:-:S02]  /*4490*/  USGXT.U32 UR16, UR29, 0xe ;  /* 0x0000000e1d10789a */ /* 0x000fc40008000000 */
[----:B------:R-:W-:Y:S02]  /*44a0*/  UIADD3.X UR37, UPT, UPT, UR5, 0x40004040, URZ, UP2, !UPT ;  /* 0x4000404005257890 */ /* 0x000fe400097fe4ff */
[----:B------:R-:W-:Y:S01]  /*44b0*/  UIADD3.64 UR18, UPT, UPT, UR4, -UR18, URZ ;  /* 0x8000001204127297 */ /* 0x000fe2000fffe0ff */
[----:B------:R-:W-:Y:S01]  /*44c0*/  UMOV UR34, UR24 ;  /* 0x0000001800227c82 */ /* 0x000fe20008000000 */
[----:B------:R-:W-:Y:S01]  /*44d0*/  UMOV UR17, 0xc0004010 ;  /* 0xc000401000117882 */ /* 0x000fe20000000000 */
[----:B------:R-:W-:Y:S01]  /*44e0*/  UMOV UR26, UR4 ;  /* 0x00000004001a7c82 */ /* 0x000fe20008000000 */
[----:B------:R-:W-:-:S08]  /*44f0*/  UMOV UR27, 0x80004020 ;  /* 0x80004020001b7882 */ /* 0x000fd00000000000 */
.L_x_19:
[----:B0-2---:R-:W-:Y:S02]  /*4500*/  SHF.R.S32.HI R21, RZ, 0x1f, R103 ;  /* 0x0000001fff157819 */ /* 0x005fe40000011467 */
[C---:B------:R-:W-:Y:S02]  /*4510*/  IADD3 R4, P0, PT, R103.reuse, R82, RZ ;  /* 0x0000005267047210 */ /* 0x040fe40007f1e0ff */
[----:B------:R-:W-:-:S03]  /*4520*/  IADD3 R6, P1, PT, R103, R80, RZ ;  /* 0x0000005067067210 */ /* 0x000fc60007f3e0ff */
[----:B------:R-:W-:Y:S01]  /*4530*/  IMAD.X R5, R21, 0x1, R83, P0 ;  /* 0x0000000115057824 */ /* 0x000fe200000e0653 */
[----:B------:R-:W-:Y:S01]  /*4540*/  IADD3 R8, P0, PT, R103, R78, RZ ;  /* 0x0000004e67087210 */ /* 0x000fe20007f1e0ff */
[----:B------:R-:W-:Y:S01]  /*4550*/  IMAD.X R7, R21, 0x1, R81, P1 ;  /* 0x0000000115077824 */ /* 0x000fe200008e0651 */
[----:B------:R-:W-:Y:S02]  /*4560*/  IADD3 R10, P1, PT, R103, R76, RZ ;  /* 0x0000004c670a7210 */ /* 0x000fe40007f3e0ff */
[----:B------:R0:W2:Y:S01]  /*4570*/  LDG.E.U8 R19, desc[UR30][R4.64] ;  /* 0x0000001e04137981 */ /* 0x0000a2000c1e1100 */
[----:B------:R-:W-:Y:S01]  /*4580*/  IMAD.X R9, R21, 0x1, R79, P0 ;  /* 0x0000000115097824 */ /* 0x000fe200000e064f */
[----:B------:R-:W-:Y:S01]  /*4590*/  IADD3 R12, P0, PT, R103, R74, RZ ;  /* 0x0000004a670c7210 */ /* 0x000fe20007f1e0ff */
[----:B------:R-:W-:Y:S01]  /*45a0*/  IMAD.X R11, R21, 0x1, R77, P1 ;  /* 0x00000001150b7824 */ /* 0x000fe200008e064d */
[C---:B------:R-:W-:Y:S01]  /*45b0*/  IADD3 R14, P1, PT, R103.reuse, R72, RZ ;  /* 0x00000048670e7210 */ /* 0x040fe20007f3e0ff */
[----:B------:R-:W3:Y:S01]  /*45c0*/  LDG.E.U8 R7, desc[UR30][R6.64] ;  /* 0x0000001e06077981 */ /* 0x000ee2000c1e1100 */
[----:B------:R-:W-:Y:S01]  /*45d0*/  IADD3 R16, P2, PT, R103, R70, RZ ;  /* 0x0000004667107210 */ /* 0x000fe20007f5e0ff */
[----:B------:R-:W-:-:S02]  /*45e0*/  IMAD.X R13, R21, 0x1, R75, P0 ;  /* 0x00000001150d7824 */ /* 0x000fc400000e064b */
[----:B------:R-:W4:Y:S01]  /*45f0*/  LDG.E.U8 R9, desc[UR30][R8.64] ;  /* 0x0000001e08097981 */ /* 0x000f22000c1e1100 */
[----:B0-----:R-:W-:Y:S01]  /*4600*/  IADD3 R4, P0, PT, R103, R68, RZ ;  /* 0x0000004467047210 */ /* 0x001fe20007f1e0ff */
[C---:B------:R-:W-:Y:S02]  /*4610*/  IMAD.X R15, R21.reuse, 0x1, R73, P1 ;  /* 0x00000001150f7824 */ /* 0x040fe400008e0649 */
[C---:B------:R-:W-:Y:S01]  /*4620*/  IMAD.X R17, R21.reuse, 0x1, R71, P2 ;  /* 0x0000000115117824 */ /* 0x040fe200010e0647 */
[----:B------:R-:W5:Y:S01]  /*4630*/  LDG.E.U8 R11, desc[UR30][R10.64] ;  /* 0x0000001e0a0b7981 */ /* 0x000f62000c1e1100 */
[----:B------:R-:W-:-:S03]  /*4640*/  IMAD.X R5, R21, 0x1, R69, P0 ;  /* 0x0000000115057824 */ /* 0x000fc600000e0645 */
[----:B------:R-:W5:Y:S04]  /*4650*/  LDG.E.U8 R13, desc[UR30][R12.64] ;  /* 0x0000001e0c0d7981 */ /* 0x000f68000c1e1100 */
[----:B------:R-:W5:Y:S04]  /*4660*/  LDG.E.U8 R15, desc[UR30][R14.64] ;  /* 0x0000001e0e0f7981 */ /* 0x000f68000c1e1100 */
[----:B------:R-:W5:Y:S04]  /*4670*/  LDG.E.U8 R17, desc[UR30][R16.64] ;  /* 0x0000001e10117981 */ /* 0x000f68000c1e1100 */
[----:B------:R0:W5:Y:S01]  /*4680*/  LDG.E.U8 R5, desc[UR30][R4.64] ;  /* 0x0000001e04057981 */ /* 0x000162000c1e1100 */
[C---:B------:R-:W-:Y:S01]  /*4690*/  IADD3 R159, P1, PT, R109.reuse, 0x41, RZ ;  /* 0x000000416d9f7810 */ /* 0x040fe20007f3e0ff */
[----:B------:R-:W-:Y:S01]  /*46a0*/  UMOV UR4, 0x1 ;  /* 0x0000000100047882 */ /* 0x000fe20000000000 */
[C---:B------:R-:W-:Y:S01]  /*46b0*/  IADD3 R171, P3, PT, R109.reuse, 0x43, RZ ;  /* 0x000000436dab7810 */ /* 0x040fe20007f7e0ff */
[----:B------:R-:W-:Y:S01]  /*46c0*/  VOTEU.ALL UP2, P5 ;  /* 0x0000000000ff7886 */ /* 0x000fe20002840000 */
[C---:B------:R-:W-:Y:S01]  /*46d0*/  IADD3 R173, P0, PT, R109.reuse, 0x42, RZ ;  /* 0x000000426dad7810 */ /* 0x040fe20007f1e0ff */
[--C-:B------:R-:W-:Y:S01]  /*46e0*/  IMAD.X R156, RZ, RZ, R117.reuse, P1 ;  /* 0x000000ffff9c7224 */ /* 0x100fe200008e0675 */
        /* <DEDUP_REMOVED lines=27> */
[--C-:B0-----:R-:W-:Y:S01]  /*48a0*/  IMAD.X R4, RZ, RZ, R117.reuse, P1 ;  /* 0x000000ffff047224 */ /* 0x101fe200008e0675 */
        /* <DEDUP_REMOVED lines=70> */
[----:B------:R-:W-:Y:S01]  /*4d10*/  IADD3 R119, P2, PT, R109, 0x71, RZ ;  /* 0x000000716d777810 */ /* 0x000fe20007f5e0ff */
[--C-:B------:R-:W-:Y:S01]  /*4d20*/  IMAD.X R58, RZ, RZ, R117.reuse, P3 ;  /* 0x000000ffff3a7224 */ /* 0x100fe200018e0675 */
[----:B------:R-:W-:Y:S01]  /*4d30*/  ISETP.GT.U32.AND P6, PT, R125, R0, PT ;  /* 0x000000007d00720c */ /* 0x000fe20003fc4070 */
[--C-:B------:R-:W-:Y:S01]  /*4d40*/  IMAD.X R60, RZ, RZ, R117.reuse, P0 ;  /* 0x000000ffff3c7224 */ /* 0x100fe200000e0675 */
[C---:B------:R-:W-:Y:S01]  /*4d50*/  IADD3 R125, P1, PT, R109.reuse, 0x76, RZ ;  /* 0x000000766d7d7810 */ /* 0x040fe20007f3e0ff */
[----:B------:R-:W-:Y:S01]  /*4d60*/  IMAD.X R52, RZ, RZ, R117, P2 ;  /* 0x000000ffff347224 */ /* 0x000fe200010e0675 */
[----:B------:R-:W-:-:S02]  /*4d70*/  IADD3 R145, P0, PT, R109, 0x78, RZ ;  /* 0x000000786d917810 */ /* 0x000fc40007f1e0ff */
[-C--:B------:R-:W-:Y:S01]  /*4d80*/  ISETP.GT.U32.AND P2, PT, R127, R0.reuse, PT ;  /* 0x000000007f00720c */ /* 0x080fe20003f44070 */
[--C-:B------:R-:W-:Y:S01]  /*4d90*/  IMAD.X R62, RZ, RZ, R117.reuse, P1 ;  /* 0x000000ffff3e7224 */ /* 0x100fe200008e0675 */
[C---:B------:R-:W-:Y:S01]  /*4da0*/  IADD3 R127, P3, PT, R109.reuse, 0x77, RZ ;  /* 0x000000776d7f7810 */ /* 0x040fe20007f7e0ff */
[--C-:B------:R-:W-:Y:S01]  /*4db0*/  IMAD.X R66, RZ, RZ, R117.reuse, P0 ;  /* 0x000000ffff427224 */ /* 0x100fe200000e0675 */
[C---:B------:R-:W-:Y:S02]  /*4dc0*/  IADD3 R143, P1, PT, R109.reuse, 0x79, RZ ;  /* 0x000000796d8f7810 */ /* 0x040fe40007f3e0ff */
        /* <DEDUP_REMOVED lines=14> */
[----:B------:R-:W-:Y:S01]  /*4eb0*/  ISETP.GT.U32.AND.EX P2, PT, R60, RZ, PT, P2 ;  /* 0x000000ff3c00720c */ /* 0x000fe20003f44120 */
[--C-:B------:R-:W-:Y:S01]  /*4ec0*/  IMAD.X R178, RZ, RZ, R117.reuse, P1 ;  /* 0x000000ffffb27224 */ /* 0x100fe200008e0675 */
[-C--:B------:R-:W-:Y:S01]  /*4ed0*/  ISETP.GT.U32.AND P3, PT, R127, R0.reuse, PT ;  /* 0x000000007f00720c */ /* 0x080fe20003f64070 */
[----:B------:R-:W-:Y:S01]  /*4ee0*/  IMAD.X R117, RZ, RZ, R117, P0 ;  /* 0x000000ffff757224 */ /* 0x000fe200000e0675 */
[----:B------:R-:W-:-:S02]  /*4ef0*/  ISETP.GT.U32.AND P1, PT, R125, R0, PT ;  /* 0x000000007d00720c */ /* 0x000fc40003f24070 */
[----:B------:R-:W-:Y:S02]  /*4f00*/  ISETP.GT.U32.AND.EX P6, PT, R58, RZ, PT, P6 ;  /* 0x000000ff3a00720c */ /* 0x000fe40003fc4160 */
[----:B------:R-:W-:Y:S02]  /*4f10*/  SEL R127, RZ, 0x4, !P2 ;  /* 0x00000004ff7f7807 */ /* 0x000fe40005000000 */
[-C--:B------:R-:W-:Y:S02]  /*4f20*/  ISETP.GT.U32.AND P0, PT, R119, R0.reuse, PT ;  /* 0x000000007700720c */ /* 0x080fe40003f04070 */
[----:B------:R-:W-:Y:S02]  /*4f30*/  ISETP.GT.U32.AND P2, PT, R115, R0, PT ;  /* 0x000000007300720c */ /* 0x000fe40003f44070 */
[----:B------:R-:W-:Y:S02]  /*4f40*/  ISETP.GT.U32.AND.EX P3, PT, R64, RZ, PT, P3 ;  /* 0x000000ff4000720c */ /* 0x000fe40003f64130 */
[----:B------:R-:W-:-:S02]  /*4f50*/  SEL R126, RZ, 0x7fff8, !P6 ;  /* 0x0007fff8ff7e7807 */ /* 0x000fc40007000000 */
[----:B------:R-:W-:Y:S02]  /*4f60*/  ISETP.GT.U32.AND.EX P1, PT, R62, RZ, PT, P1 ;  /* 0x000000ff3e00720c */ /* 0x000fe40003f24110 */
[----:B------:R-:W-:Y:S02]  /*4f70*/  ISETP.GT.U32.AND P6, PT, R123, R0, PT ;  /* 0x000000007b00720c */ /* 0x000fe40003fc4070 */
[----:B------:R-:W-:Y:S02]  /*4f80*/  SEL R132, RZ, 0x1, !P3 ;  /* 0x00000001ff847807 */ /* 0x000fe40005800000 */
[----:B------:R-:W-:Y:S02]  /*4f90*/  ISETP.GT.U32.AND.EX P0, PT, R52, RZ, PT, P0 ;  /* 0x000000ff3400720c */ /* 0x000fe40003f04100 */
[----:B------:R-:W-:Y:S02]  /*4fa0*/  SEL R141, RZ, 0x1fffe, !P1 ;  /* 0x0001fffeff8d7807 */ /* 0x000fe40004800000 */
[----:B------:R-:W-:-:S02]  /*4fb0*/  ISETP.GT.U32.AND.EX P2, PT, R50, RZ, PT, P2 ;  /* 0x000000ff3200720c */ /* 0x000fc40003f44120 */
[-C--:B------:R-:W-:Y:S02]  /*4fc0*/  ISETP.GT.U32.AND P3, PT, R121, R0.reuse, PT ;  /* 0x000000007900720c */ /* 0x080fe40003f64070 */
[-C--:B------:R-:W-:Y:S02]  /*4fd0*/  ISETP.GT.U32.AND P1, PT, R169, R0.reuse, PT ;  /* 0x00000000a900720c */ /* 0x080fe40003f24070 */
[----:B------:R-:W-:Y:S02]  /*4fe0*/  ISETP.GT.U32.AND.EX P6, PT, R56, RZ, PT, P6 ;  /* 0x000000ff3800720c */ /* 0x000fe40003fc4160 */
[----:B------:R-:W-:Y:S02]  /*4ff0*/  SEL R125, RZ, 0x4, !P0 ;  /* 0x00000004ff7d7807 */ /* 0x000fe40004000000 */
[----:B------:R-:W-:Y:S02]  /*5000*/  SEL R124, RZ, 0x7fff8, !P2 ;  /* 0x0007fff8ff7c7807 */ /* 0x000fe40005000000 */
[----:B------:R-:W-:-:S02]  /*5010*/  ISETP.GT.U32.AND P0, PT, R167, R0, PT ;  /* 0x00000000a700720c */ /* 0x000fc40003f04070 */
[-C--:B------:R-:W-:Y:S02]  /*5020*/  ISETP.GT.U32.AND P2, PT, R187, R0.reuse, PT ;  /* 0x00000000bb00720c */ /* 0x080fe40003f44070 */
[----:B------:R-:W-:Y:S02]  /*5030*/  ISETP.GT.U32.AND.EX P3, PT, R54, RZ, PT, P3 ;  /* 0x000000ff3600720c */ /* 0x000fe40003f64130 */
[----:B------:R-:W-:Y:S02]  /*5040*/  SEL R130, RZ, 0x1, !P6 ;  /* 0x00000001ff827807 */ /* 0x000fe40007000000 */
[----:B------:R-:W-:Y:S02]  /*5050*/  ISETP.GT.U32.AND.EX P1, PT, R122, RZ, PT, P1 ;  /* 0x000000ff7a00720c */ /* 0x000fe40003f24110 */
[----:B------:R-:W-:Y:S01]  /*5060*/  ISETP.GT.U32.AND P6, PT, R143, R0, PT ;  /* 0x000000008f00720c */ /* 0x000fe20003fc4070 */
[----:B------:R-:W-:-:S04]  /*5070*/  @!UP0 UIADD3 UR4, UPT, UPT, -UR4, 0x100000, URZ ;  /* 0x0010000004048890 */ /* 0x000fc8000fffe1ff */
[----:B------:R-:W-:Y:S02]  /*5080*/  @!UP0 USHF.L.U32 UR5, UR4, 0xb, URZ ;  /* 0x0000000b04058899 */ /* 0x000fe400080006ff */
[----:B------:R-:W-:Y:S01]  /*5090*/  @!UP0 USHF.L.U32 UR4, UR4, 0x1, URZ ;  /* 0x0000000104048899 */ /* 0x000fe200080006ff */
[----:B------:R-:W-:Y:S02]  /*50a0*/  SEL R143, RZ, 0x1fffe, !P3 ;  /* 0x0001fffeff8f7807 */ /* 0x000fe40005800000 */
[----:B------:R-:W-:Y:S02]  /*50b0*/  ISETP.GT.U32.AND.EX P0, PT, R120, RZ, PT, P0 ;  /* 0x000000ff7800720c */ /* 0x000fe40003f04100 */
[----:B------:R-:W-:Y:S02]  /*50c0*/  SEL R123, RZ, 0x4, !P1 ;  /* 0x00000004ff7b7807 */ /* 0x000fe40004800000 */
[----:B------:R-:W-:Y:S02]  /*50d0*/  ISETP.GT.U32.AND.EX P2, PT, R128, RZ, PT, P2 ;  /* 0x000000ff8000720c */ /* 0x000fe40003f44120 */
[----:B------:R-:W-:-:S02]  /*50e0*/  ISETP.GT.U32.AND P3, PT, R145, R0, PT ;  /* 0x000000009100720c */ /* 0x000fc40003f64070 */
[-C--:B------:R-:W-:Y:S02]  /*50f0*/  ISETP.GT.U32.AND P1, PT, R157, R0.reuse, PT ;  /* 0x000000009d00720c */ /* 0x080fe40003f24070 */
[----:B------:R-:W-:Y:S02]  /*5100*/  ISETP.GT.U32.AND.EX P6, PT, R114, RZ, PT, P6 ;  /* 0x000000ff7200720c */ /* 0x000fe40003fc4160 */
[----:B------:R-:W-:Y:S02]  /*5110*/  SEL R122, RZ, 0x7fff8, !P0 ;  /* 0x0007fff8ff7a7807 */ /* 0x000fe40004000000 */
[----:B------:R-:W-:Y:S02]  /*5120*/  SEL R136, RZ, 0x1fffe, !P2 ;  /* 0x0001fffeff887807 */ /* 0x000fe40005000000 */
[-C--:B------:R-:W-:Y:S02]  /*5130*/  ISETP.GT.U32.AND P0, PT, R153, R0.reuse, PT ;  /* 0x000000009900720c */ /* 0x080fe40003f04070 */
[----:B------:R-:W-:-:S02]  /*5140*/  ISETP.GT.U32.AND P2, PT, R51, R0, PT ;  /* 0x000000003300720c */ /* 0x000fc40003f44070 */
[----:B------:R-:W-:Y:S02]  /*5150*/  ISETP.GT.U32.AND.EX P3, PT, R66, RZ, PT, P3 ;  /* 0x000000ff4200720c */ /* 0x000fe40003f64130 */
[----:B------:R-:W-:Y:S02]  /*5160*/  SEL R120, RZ, 0x4, !P6 ;  /* 0x00000004ff787807 */ /* 0x000fe40007000000 */
[----:B------:R-:W-:Y:S02]  /*5170*/  ISETP.GT.U32.AND.EX P1, PT, R118, RZ, PT, P1 ;  /* 0x000000ff7600720c */ /* 0x000fe40003f24110 */
[----:B------:R-:W-:Y:S02]  /*5180*/  ISETP.GT.U32.AND P6, PT, R49, R0, PT ;  /* 0x000000003100720c */ /* 0x000fe40003fc4070 */
[----:B------:R-:W-:Y:S02]  /*5190*/  SEL R119, RZ, 0x7fff8, !P3 ;  /* 0x0007fff8ff777807 */ /* 0x000fe40005800000 */
[----:B------:R-:W-:-:S02]  /*51a0*/  ISETP.GT.U32.AND.EX P0, PT, R116, RZ, PT, P0 ;  /* 0x000000ff7400720c */ /* 0x000fc40003f04100 */
[----:B------:R-:W-:Y:S02]  /*51b0*/  SEL R142, RZ, 0x1, !P1 ;  /* 0x00000001ff8e7807 */ /* 0x000fe40004800000 */
[----:B------:R-:W-:Y:S02]  /*51c0*/  ISETP.GT.U32.AND.EX P2, PT, R28, RZ, PT, P2 ;  /* 0x000000ff1c00720c */ /* 0x000fe40003f44120 */
[-C--:B------:R-:W-:Y:S02]  /*51d0*/  ISETP.GT.U32.AND P3, PT, R55, R0.reuse, PT ;  /* 0x000000003700720c */ /* 0x080fe40003f64070 */
[----:B------:R-:W-:Y:S02]  /*51e0*/  ISETP.GT.U32.AND P1, PT, R53, R0, PT ;  /* 0x000000003500720c */ /* 0x000fe40003f24070 */
[----:B------:R-:W-:Y:S02]  /*51f0*/  ISETP.GT.U32.AND.EX P6, PT, R26, RZ, PT, P6 ;  /* 0x000000ff1a00720c */ /* 0x000fe40003fc4160 */
[----:B------:R-:W-:-:S02]  /*5200*/  SEL R157, RZ, 0x1fffe, !P0 ;  /* 0x0001fffeff9d7807 */ /* 0x000fc40004000000 */
[----:B------:R-:W-:Y:S02]  /*5210*/  SEL R118, RZ, 0x4, !P2 ;  /* 0x00000004ff767807 */ /* 0x000fe40005000000 */
[-C--:B------:R-:W-:Y:S02]  /*5220*/  ISETP.GT.U32.AND P0, PT, R43, R0.reuse, PT ;  /* 0x000000002b00720c */ /* 0x080fe40003f04070 */
[----:B------:R-:W-:Y:S02]  /*5230*/  ISETP.GT.U32.AND P2, PT, R41, R0, PT ;  /* 0x000000002900720c */ /* 0x000fe40003f44070 */
[----:B------:R-:W-:Y:S02]  /*5240*/  ISETP.GT.U32.AND.EX P3, PT, R32, RZ, PT, P3 ;  /* 0x000000ff2000720c */ /* 0x000fe40003f64130 */
[----:B------:R-:W-:Y:S02]  /*5250*/  SEL R121, RZ, 0x7fff8, !P6 ;  /* 0x0007fff8ff797807 */ /* 0x000fe40007000000 */
[----:B------:R-:W-:-:S02]  /*5260*/  ISETP.GT.U32.AND.EX P1, PT, R30, RZ, PT, P1 ;  /* 0x000000ff1e00720c */ /* 0x000fc40003f24110 */
[-C--:B------:R-:W-:Y:S02]  /*5270*/  ISETP.GT.U32.AND P6, PT, R47, R0.reuse, PT ;  /* 0x000000002f00720c */ /* 0x080fe40003fc4070 */
        /* <DEDUP_REMOVED lines=11> */
[----:B------:R-:W-:Y:S01]  /*5330*/  ISETP.GT.U32.AND.EX P3, PT, R22, RZ, PT, P3 ;  /* 0x000000ff1600720c */ /* 0x000fe20003f64130 */
[----:B--2---:R0:W-:Y:S01]  /*5340*/  STS.U8 [R2+UR9+0x6800], R19 ;  /* 0x0068001302007988 */ /* 0x0041e20008000009 */
[----:B------:R-:W-:Y:S02]  /*5350*/  SEL R150, RZ, 0x1, !P6 ;  /* 0x00000001ff967807 */ /* 0x000fe40007000000 */
[----:B------:R-:W-:Y:S01]  /*5360*/  ISETP.GT.U32.AND.EX P1, PT, R44, RZ, PT, P1 ;  /* 0x000000ff2c00720c */ /* 0x000fe20003f24110 */
[----:B---3--:R0:W-:Y:S01]  /*5370*/  STS.U8 [R2+UR9+0x6900], R7 ;  /* 0x0069000702007988 */ /* 0x0081e20008000009 */
[----:B------:R-:W-:Y:S02]  /*5380*/  ISETP.GT.U32.AND P6, PT, R113, R0, PT ;  /* 0x000000007100720c */ /* 0x000fe40003fc4070 */
[----:B------:R-:W-:Y:S01]  /*5390*/  SEL R169, RZ, 0x1fffe, !P3 ;  /* 0x0001fffeffa97807 */ /* 0x000fe20005800000 */
[----:B----4-:R0:W-:Y:S01]  /*53a0*/  STS.U8 [R2+UR9+0x6a00], R9 ;  /* 0x006a000902007988 */ /* 0x0101e20008000009 */
[----:B------:R-:W-:-:S02]  /*53b0*/  ISETP.GT.U32.AND.EX P0, PT, R42, RZ, PT, P0 ;  /* 0x000000ff2a00720c */ /* 0x000fc40003f04100 */
[----:B------:R-:W-:Y:S01]  /*53c0*/  ISETP.GT.U32.AND.EX P2, PT, R48, RZ, PT, P2 ;  /* 0x000000ff3000720c */ /* 0x000fe20003f44120 */
[----:B-----5:R0:W-:Y:S01]  /*53d0*/  STS.U8 [R2+UR9+0x6b00], R11 ;  /* 0x006b000b02007988 */ /* 0x0201e20008000009 */
[----:B------:R-:W-:Y:S02]  /*53e0*/  SEL R113, RZ, 0x4, !P1 ;  /* 0x00000004ff717807 */ /* 0x000fe40004800000 */
[-C--:B------:R-:W-:Y:S01]  /*53f0*/  ISETP.GT.U32.AND P3, PT, R59, R0.reuse, PT ;  /* 0x000000003b00720c */ /* 0x080fe20003f64070 */
[----:B------:R0:W-:Y:S01]  /*5400*/  STS.U8 [R2+UR9+0x6c00], R13 ;  /* 0x006c000d02007988 */ /* 0x0001e20008000009 */
[----:B------:R-:W-:Y:S02]  /*5410*/  ISETP.GT.U32.AND P1, PT, R57, R0, PT ;  /* 0x000000003900720c */ /* 0x000fe40003f24070 */
[----:B------:R-:W-:Y:S01]  /*5420*/  ISETP.GT.U32.AND.EX P6, PT, R46, RZ, PT, P6 ;  /* 0x000000ff2e00720c */ /* 0x000fe20003fc4160 */
[----:B------:R0:W-:Y:S01]  /*5430*/  STS.U8 [R2+UR9+0x6d00], R15 ;  /* 0x006d000f02007988 */ /* 0x0001e20008000009 */
[----:B------:R-:W-:-:S02]  /*5440*/  SEL R114, RZ, 0x7fff8, !P0 ;  /* 0x0007fff8ff727807 */ /* 0x000fc40004000000 */
[----:B------:R-:W-:Y:S01]  /*5450*/  SEL R154, RZ, 0x1, !P2 ;  /* 0x00000001ff9a7807 */ /* 0x000fe20005000000 */
[----:B------:R0:W-:Y:S01]  /*5460*/  STS.U8 [R2+UR9+0x6e00], R17 ;  /* 0x006e001102007988 */ /* 0x0001e20008000009 */
[-C--:B------:R-:W-:Y:S02]  /*5470*/  ISETP.GT.U32.AND P0, PT, R63, R0.reuse, PT ;  /* 0x000000003f00720c */ /* 0x080fe40003f04070 */
[----:B------:R-:W-:Y:S01]  /*5480*/  ISETP.GT.U32.AND P2, PT, R61, R0, PT ;  /* 0x000000003d00720c */ /* 0x000fe20003f44070 */
[----:B------:R0:W-:Y:S01]  /*5490*/  STS.U8 [R2+UR9+0x6f00], R5 ;  /* 0x006f000502007988 */ /* 0x0001e20008000009 */
[----:B------:R-:W-:Y:S02]  /*54a0*/  ISETP.GT.U32.AND.EX P3, PT, R36, RZ, PT, P3 ;  /* 0x000000ff2400720c */ /* 0x000fe40003f64130 */
[----:B------:R-:W-:Y:S01]  /*54b0*/  ISETP.GT.U32.AND.EX P1, PT, R34, RZ, PT, P1 ;  /* 0x000000ff2200720c */ /* 0x000fe20003f24110 */
[----:B------:R2:W-:Y:S06]  /*54c0*/  MEMBAR.ALL.CTA ;  /* 0x0000000000007992 */ /* 0x0005ec0000008000 */
[----:B--2---:R-:W-:Y:S04]  /*54d0*/  FENCE.VIEW.ASYNC.S ;  /* 0x00000000000073c6 */ /* 0x004fe80000000000 */
[----:B------:R-:W2:Y:S02]  /*54e0*/  FENCE.VIEW.ASYNC.S ;  /* 0x00000000000073c6 */ /* 0x000ea40000000000 */
[----:B--2---:R0:W2:Y:S01]  /*54f0*/  @!UP2 SYNCS.EXCH.64 URZ, [UR9+0x7810], UR4 ;  /* 0x0078100409ffa5b2 */ /* 0x0040a20008000100 */
[----:B------:R-:W-:Y:S01]  /*5500*/  SEL R187, RZ, 0x1fffe, !P6 ;  /* 0x0001fffeffbb7807 */ /* 0x000fe20007000000 */
[----:B--2---:R-:W-:Y:S06]  /*5510*/  BAR.SYNC.DEFER_BLOCKING 0x0 ;  /* 0x0000000000007b1d */ /* 0x004fec0000010000 */
[----:B0-----:R-:W-:Y:S05]  /*5520*/  BRA.U UP1, `(.L_x_15) ;  /* 0x0000000101347547 */ /* 0x001fea000b800000 */
[----:B------:R-:W-:Y:S02]  /*5530*/  UIADD3 UR39, UPT, UPT, UR10, 0x80, URZ ;  /* 0x000000800a277890 */ /* 0x000fe4000fffe0ff */
[----:B------:R-:W-:Y:S01]  /*5540*/  UIADD3 UR4, UPT, UPT, UR9, 0x7810, URZ ;  /* 0x0000781009047890 */ /* 0x000fe2000fffe0ff */
[----:B------:R-:W-:Y:S01]  /*5550*/  UMOV UR29, 0x40004040 ;  /* 0x40004040001d7882 */ /* 0x000fe20000000000 */
[----:B------:R-:W-:Y:S01]  /*5560*/  UMOV UR32, 0x0 ;  /* 0x0000000000207882 */ /* 0x000fe20000000000 */
[----:B------:R-:W-:Y:S01]  /*5570*/  UMOV UR33, 0x8108010 ;  /* 0x0810801000217882 */ /* 0x000fe20000000000 */
[----:B------:R-:W-:Y:S01]  /*5580*/  UMOV UR5, URZ ;  /* 0x000000ff00057c82 */ /* 0x000fe20008000000 */
[----:B------:R-:W-:Y:S01]  /*5590*/  UMOV UR40, 0x0 ;  /* 0x0000000000287882 */ /* 0x000fe20000000000 */
[----:B------:R-:W-:Y:S01]  /*55a0*/  UMOV UR41, 0x8108010 ;  /* 0x0810801000297882 */ /* 0x000fe20000000000 */
[----:B------:R0:W-:Y:S01]  /*55b0*/  UTCQMMA gdesc[UR28], gdesc[UR16], tmem[UR12], tmem[UR32], idesc[UR33], !UPT ;  /* 0x00ff20101c0075ea */ /* 0x0001e2000f80030c */
[----:B------:R-:W-:Y:S01]  /*55c0*/  UMOV UR4, UR4 ;  /* 0x0000000400047c82 */ /* 0x000fe20008000000 */
[----:B------:R0:W-:Y:S01]  /*55d0*/  UTCQMMA gdesc[UR36], gdesc[UR16], tmem[UR39], tmem[UR40], idesc[UR41], !UPT ;  /* 0x00ff2810240075ea */ /* 0x0001e2000f800327 */
[----:B------:R0:W-:Y:S01]  /*55e0*/  UTCBAR [UR4], URZ ;  /* 0x000000ff040073e9 */ /* 0x0001e200080000ff */
[----:B------:R-:W-:-:S02]  /*55f0*/  NOP ;  /* 0x0000000000007918 */ /* 0x000fc40000000000 */
.L_x_15:
[----:B------:R-:W2:Y:S01]  /*5600*/  SYNCS.PHASECHK.TRANS64.TRYWAIT P6, [UR9+0x7810], RZ ;  /* 0x007810ffff0075a7 */ /* 0x000ea200080c1109 */
[----:B------:R-:W-:Y:S02]  /*5610*/  SEL R128, RZ, 0x4, !P3 ;  /* 0x00000004ff807807 */ /* 0x000fe40005800000 */
[----:B------:R-:W-:Y:S02]  /*5620*/  SEL R133, RZ, 0x7fff8, !P1 ;  /* 0x0007fff8ff857807 */ /* 0x000fe40004800000 */
[-C--:B------:R-:W-:Y:S02]  /*5630*/  ISETP.GT.U32.AND P3, PT, R31, R0.reuse, PT ;  /* 0x000000001f00720c */ /* 0x080fe40003f64070 */
[----:B------:R-:W-:Y:S02]  /*5640*/  ISETP.GT.U32.AND P1, PT, R29, R0, PT ;  /* 0x000000001d00720c */ /* 0x000fe40003f24070 */
[----:B------:R-:W-:Y:S02]  /*5650*/  ISETP.GT.U32.AND.EX P0, PT, R40, RZ, PT, P0 ;  /* 0x000000ff2800720c */ /* 0x000fe40003f04100 */
[----:B------:R-:W-:-:S02]  /*5660*/  ISETP.GT.U32.AND.EX P2, PT, R38, RZ, PT, P2 ;  /* 0x000000ff2600720c */ /* 0x000fc40003f44120 */
[----:B------:R-:W-:Y:S02]  /*5670*/  ISETP.GT.U32.AND.EX P3, PT, R12, RZ, PT, P3 ;  /* 0x000000ff0c00720c */ /* 0x000fe40003f64130 */
[----:B------:R-:W-:Y:S02]  /*5680*/  ISETP.GT.U32.AND.EX P1, PT, R10, RZ, PT, P1 ;  /* 0x000000ff0a00720c */ /* 0x000fe40003f24110 */
[----:B------:R-:W-:Y:S02]  /*5690*/  SEL R158, RZ, 0x1, !P0 ;  /* 0x00000001ff9e7807 */ /* 0x000fe40004000000 */
[----:B------:R-:W-:Y:S02]  /*56a0*/  ISETP.GT.U32.AND P0, PT, R35, R0, PT ;  /* 0x000000002300720c */ /* 0x000fe40003f04070 */
[----:B------:R-:W-:Y:S02]  /*56b0*/  SEL R189, RZ, 0x1fffe, !P2 ;  /* 0x0001fffeffbd7807 */ /* 0x000fe40005000000 */
[----:B------:R-:W-:-:S02]  /*56c0*/  SEL R134, RZ, 0x4, !P3 ;  /* 0x00000004ff867807 */ /* 0x000fc40005800000 */
[----:B------:R-:W-:Y:S02]  /*56d0*/  SEL R145, RZ, 0x7fff8, !P1 ;  /* 0x0007fff8ff917807 */ /* 0x000fe40004800000 */
[-C--:B------:R-:W-:Y:S02]  /*56e0*/  ISETP.GT.U32.AND P2, PT, R33, R0.reuse, PT ;  /* 0x000000002100720c */ /* 0x080fe40003f44070 */
        /* <DEDUP_REMOVED lines=13> */
[----:B------:R-:W-:Y:S01]  /*57c0*/  ISETP.GT.U32.AND P1, PT, R39, R0, PT ;  /* 0x000000002700720c */ /* 0x000fe20003f24070 */
[----:B--2---:R-:W-:-:S12]  /*57d0*/  @!P6 BRA `(.L_x_16) ;  /* 0x000000480050e947 */ /* 0x004fd80003800000 */
.L_x_24:
[-C--:B------:R-:W-:Y:S01]  /*57e0*/  ISETP.GT.U32.AND P6, PT, R37, R0.reuse, PT ;  /* 0x000000002500720c */ /* 0x080fe20003fc4070 */
[----:B------:R-:W-:Y:S01]  /*57f0*/  BAR.SYNC.DEFER_BLOCKING 0x0 ;  /* 0x0000000000007b1d */ /* 0x000fe20000010000 */
[----:B------:R-:W-:Y:S01]  /*5800*/  ISETP.GT.U32.AND.EX P2, PT, R8, RZ, PT, P2 ;  /* 0x000000ff0800720c */ /* 0x000fe20003f44120 */
[----:B------:R-:W-:Y:S01]  /*5810*/  IMAD.IADD R154, R154, 0x1, R187 ;  /* 0x000000019a9a7824 */ /* 0x000fe200078e02bb */
[----:B------:R-:W-:Y:S01]  /*5820*/  ISETP.GT.U32.AND.EX P3, PT, R162, RZ, PT, P3 ;  /* 0x000000ffa200720c */ /* 0x000fe20003f64130 */
[----:B------:R-:W-:Y:S01]  /*5830*/  IMAD.IADD R160, R160, 0x1, R191 ;  /* 0x00000001a0a07824 */ /* 0x000fe200078e02bf */
[----:B------:R-:W-:Y:S01]  /*5840*/  SEL R162, RZ, 0x1, !P2 ;  /* 0x00000001ffa27807 */ /* 0x000fe20005000000 */
[----:B------:R-:W-:Y:S01]  /*5850*/  IMAD.IADD R146, R146, 0x1, R167 ;  /* 0x0000000192927824 */ /* 0x000fe200078e02a7 */
[-C--:B------:R-:W-:Y:S01]  /*5860*/  ISETP.GT.U32.AND P2, PT, R185, R0.reuse, PT ;  /* 0x00000000b900720c */ /* 0x080fe20003f44070 */
[----:B------:R-:W2:Y:S01]  /*5870*/  LDTM.x64 R4, tmem[UR13] ;  /* 0x0000000d000479ee */ /* 0x000ea20008340000 */
[----:B------:R-:W-:Y:S01]  /*5880*/  ISETP.GT.U32.AND.EX P1, PT, R196, RZ, PT, P1 ;  /* 0x000000ffc400720c */ /* 0x000fe20003f24110 */
[----:B------:R-:W-:Y:S01]  /*5890*/  IMAD.IADD R158, R158, 0x1, R189 ;  /* 0x000000019e9e7824 */ /* 0x000fe200078e02bd */
[----:B------:R-:W-:Y:S01]  /*58a0*/  SEL R185, RZ, 0x1fffe, !P3 ;  /* 0x0001fffeffb97807 */ /* 0x000fe20005800000 */
[----:B------:R-:W-:Y:S01]  /*58b0*/  IMAD.IADD R132, R132, 0x1, R141 ;  /* 0x0000000184847824 */ /* 0x000fe200078e028d */
[-C--:B------:R-:W-:Y:S01]  /*58c0*/  ISETP.GT.U32.AND P3, PT, R183, R0.reuse, PT ;  /* 0x00000000b700720c */ /* 0x080fe20003f64070 */
[----:B------:R-:W-:Y:S01]  /*58d0*/  IMAD.IADD R150, R150, 0x1, R169 ;  /* 0x0000000196967824 */ /* 0x000fe200078e02a9 */
[----:B------:R-:W-:Y:S01]  /*58e0*/  ISETP.GT.U32.AND.EX P6, PT, R140, RZ, PT, P6 ;  /* 0x000000ff8c00720c */ /* 0x000fe20003fc4160 */
[----:B------:R-:W-:Y:S01]  /*58f0*/  IMAD.IADD R142, R142, 0x1, R157 ;  /* 0x000000018e8e7824 */ /* 0x000fe200078e029d */
[----:B------:R-:W-:Y:S01]  /*5900*/  SEL R140, RZ, 0x4, !P1 ;  /* 0x00000004ff8c7807 */ /* 0x000fe20004800000 */
[----:B------:R-:W-:Y:S01]  /*5910*/  IMAD.IADD R162, R162, 0x1, R185 ;  /* 0x00000001a2a27824 */ /* 0x000fe200078e02b9 */
[-C--:B------:R-:W-:Y:S01]  /*5920*/  ISETP.GT.U32.AND P1, PT, R155, R0.reuse, PT ;  /* 0x000000009b00720c */ /* 0x080fe20003f24070 */
[----:B------:R-:W-:Y:S01]  /*5930*/  IMAD.IADD R130, R130, 0x1, R143 ;  /* 0x0000000182827824 */ /* 0x000fe200078e028f */
[----:B------:R-:W-:Y:S01]  /*5940*/  ISETP.GT.U32.AND.EX P2, PT, R195, RZ, PT, P2 ;  /* 0x000000ffc300720c */ /* 0x000fe20003f44120 */
[----:B------:R-:W-:Y:S01]  /*5950*/  IMAD.U32 R112, R112, -0x80000000, RZ ;  /* 0x8000000070707824 */ /* 0x000fe200078e00ff */
[----:B------:R-:W-:Y:S01]  /*5960*/  ISETP.GT.U32.AND.EX P3, PT, R164, RZ, PT, P3 ;  /* 0x000000ffa400720c */ /* 0x000fe20003f64130 */
[----:B------:R-:W3:Y:S01]  /*5970*/  @!P5 SYNCS.CCTL.IV [UR9+0x7810] ;  /* 0x00781000ff00d9b1 */ /* 0x000ee20008000009 */
[----:B------:R-:W-:Y:S01]  /*5980*/  SEL R155, RZ, 0x7fff8, !P6 ;  /* 0x0007fff8ff9b7807 */ /* 0x000fe20007000000 */
[----:B------:R-:W-:Y:S01]  /*5990*/  NOP ;  /* 0x0000000000007918 */ /* 0x000fe20000000000 */
[----:B------:R-:W-:Y:S01]  /*59a0*/  ISETP.GT.U32.AND P6, PT, R181, R0, PT ;  /* 0x00000000b500720c */ /* 0x000fe20003fc4070 */
[----:B0-----:R-:W-:Y:S01]  /*59b0*/  USHF.R.S32.HI UR4, URZ, 0x1f, UR34 ;  /* 0x0000001fff047899 */ /* 0x001fe20008011422 */
[----:B------:R-:W-:-:S02]  /*59c0*/  ISETP.GT.U32.AND.EX P1, PT, R144, RZ, PT, P1 ;  /* 0x000000ff9000720c */ /* 0x000fc40003f24110 */
[----:B------:R-:W-:Y:S01]  /*59d0*/  SEL R164, RZ, 0x1fffe, !P2 ;  /* 0x0001fffeffa47807 */ /* 0x000fe20005000000 */
[----:B-12---:R-:W-:Y:S01]  /*59e0*/  FMUL R5, R5, UR38 ;  /* 0x0000002605057c20 */ /* 0x006fe20008400000 */
[-C--:B------:R-:W-:Y:S01]  /*59f0*/  ISETP.GT.U32.AND P2, PT, R179, R0.reuse, PT ;  /* 0x00000000b300720c */ /* 0x080fe20003f44070 */
[----:B------:R-:W-:Y:S01]  /*5a00*/  FMUL R6, R6, UR38 ;  /* 0x0000002606067c20 */ /* 0x000fe20008400000 */
[----:B------:R-:W-:Y:S01]  /*5a10*/  SEL R144, RZ, 0x4, !P3 ;  /* 0x00000004ff907807 */ /* 0x000fe20005800000 */
[----:B------:R-:W-:Y:S01]  /*5a20*/  FMUL R7, R7, UR38 ;  /* 0x0000002607077c20 */ /* 0x000fe20008400000 */
[-C--:B------:R-:W-:Y:S01]  /*5a30*/  ISETP.GT.U32.AND P3, PT, R159, R0.reuse, PT ;  /* 0x000000009f00720c */ /* 0x080fe20003f64070 */
[----:B------:R-:W-:Y:S01]  /*5a40*/  FMUL R11, R11, UR38 ;  /* 0x000000260b0b7c20 */ /* 0x000fe20008400000 */
[----:B------:R-:W-:Y:S01]  /*5a50*/  ISETP.GT.U32.AND.EX P6, PT, R194, RZ, PT, P6 ;  /* 0x000000ffc200720c */ /* 0x000fe20003fc4160 */
[----:B------:R-:W-:Y:S01]  /*5a60*/  FMUL R9, R9, UR38 ;  /* 0x0000002609097c20 */ /* 0x000fe20008400000 */
[----:B------:R-:W-:Y:S01]  /*5a70*/  ISETP.GT.U32.AND.EX P2, PT, R193, RZ, PT, P2 ;  /* 0x000000ffc100720c */ /* 0x000fe20003f44120 */
[----:B------:R-:W-:Y:S01]  /*5a80*/  FMUL R13, R13, UR38 ;  /* 0x000000260d0d7c20 */ /* 0x000fe20008400000 */
[----:B------:R-:W-:Y:S01]  /*5a90*/  ISETP.GT.U32.AND.EX P3, PT, R156, RZ, PT, P3 ;  /* 0x000000ff9c00720c */ /* 0x000fe20003f64130 */
[----:B------:R-:W-:Y:S01]  /*5aa0*/  FMUL R14, R14, UR38 ;  /* 0x000000260e0e7c20 */ /* 0x000fe20008400000 */
[----:B------:R-:W-:Y:S01]  /*5ab0*/  SEL R156, RZ, 0x1, !P6 ;  /* 0x00000001ff9c7807 */ /* 0x000fe20007000000 */
[----:B------:R-:W-:Y:S01]  /*5ac0*/  FMUL R15, R15, UR38 ;  /* 0x000000260f0f7c20 */ /* 0x000fe20008400000 */
[-C--:B------:R-:W-:Y:S01]  /*5ad0*/  ISETP.GT.U32.AND P6, PT, R175, R0.reuse, PT ;  /* 0x00000000af00720c */ /* 0x080fe20003fc4070 */
[----:B------:R-:W-:Y:S01]  /*5ae0*/  FMUL R16, R16, UR38 ;  /* 0x0000002610107c20 */ /* 0x000fe20008400000 */
[----:B------:R-:W-:Y:S01]  /*5af0*/  SEL R175, RZ, 0x1fffe, !P2 ;  /* 0x0001fffeffaf7807 */ /* 0x000fe20005000000 */
[----:B------:R-:W-:Y:S01]  /*5b00*/  FMUL R8, R8, UR38 ;  /* 0x0000002608087c20 */ /* 0x000fe20008400000 */
[-C--:B------:R-:W-:Y:S01]  /*5b10*/  ISETP.GT.U32.AND P2, PT, R173, R0.reuse, PT ;  /* 0x00000000ad00720c */ /* 0x080fe20003f44070 */
[----:B------:R-:W-:Y:S01]  /*5b20*/  FMUL R10, R10, UR38 ;  /* 0x000000260a0a7c20 */ /* 0x000fe20008400000 */
[----:B------:R-:W-:Y:S01]  /*5b30*/  FSEL R5, R5, -INF , !P3 ;  /* 0xff80000005057808 */ /* 0x000fe20005800000 */
[----:B------:R-:W-:Y:S01]  /*5b40*/  IMAD.IADD R156, R156, 0x1, R175 ;  /* 0x000000019c9c7824 */ /* 0x000fe200078e02af */
[-C--:B------:R-:W-:Y:S01]  /*5b50*/  ISETP.GT.U32.AND P3, PT, R171, R0.reuse, PT ;  /* 0x00000000ab00720c */ /* 0x080fe20003f64070 */
[----:B------:R-:W-:Y:S01]  /*5b60*/  FMUL R12, R12, UR38 ;  /* 0x000000260c0c7c20 */ /* 0x000fe20008400000 */
[----:B------:R-:W-:Y:S01]  /*5b70*/  ISETP.GT.U32.AND.EX P2, PT, R152, RZ, PT, P2 ;  /* 0x000000ff9800720c */ /* 0x000fe20003f44120 */
[----:B------:R-:W-:Y:S01]  /*5b80*/  FMUL R18, R18, UR38 ;  /* 0x0000002612127c20 */ /* 0x000fe20008400000 */
[----:B------:R-:W-:Y:S01]  /*5b90*/  ISETP.GT.U32.AND.EX P3, PT, R148, RZ, PT, P3 ;  /* 0x000000ff9400720c */ /* 0x000fe20003f64130 */
[----:B------:R-:W-:Y:S01]  /*5ba0*/  FMUL R17, R17, UR38 ;  /* 0x0000002611117c20 */ /* 0x000fe20008400000 */
[----:B------:R-:W-:Y:S01]  /*5bb0*/  FSEL R6, R6, -INF , !P2 ;  /* 0xff80000006067808 */ /* 0x000fe20005000000 */
[----:B------:R-:W-:Y:S01]  /*5bc0*/  FMUL R20, R20, UR38 ;  /* 0x0000002614147c20 */ /* 0x000fe20008400000 */
[-C--:B------:R-:W-:Y:S01]  /*5bd0*/  ISETP.GT.U32.AND P2, PT, R165, R0.reuse, PT ;  /* 0x00000000a500720c */ /* 0x080fe20003f44070 */
[----:B------:R-:W-:Y:S01]  /*5be0*/  FMUL R19, R19, UR38 ;  /* 0x0000002613137c20 */ /* 0x000fe20008400000 */
[----:B------:R-:W-:Y:S01]  /*5bf0*/  FSEL R7, R7, -INF , !P3 ;  /* 0xff80000007077808 */ /* 0x000fe20005800000 */
[----:B------:R-:W-:Y:S01]  /*5c00*/  FMUL R21, R21, UR38 ;  /* 0x0000002615157c20 */ /* 0x000fe20008400000 */
        /* <DEDUP_REMOVED lines=12> */
[----:B------:R-:W-:Y:S01]  /*5cd0*/  ISETP.GT.U32.AND P3, PT, R151, R0, PT ;  /* 0x000000009700720c */ /* 0x000fe20003f64070 */
[----:B------:R-:W-:Y:S01]  /*5ce0*/  FMUL R61, R61, UR38 ;  /* 0x000000263d3d7c20 */ /* 0x000fe20008400000 */
[----:B------:R-:W-:-:S02]  /*5cf0*/  ISETP.GT.U32.AND.EX P2, PT, R180, RZ, PT, P2 ;  /* 0x000000ffb400720c */ /* 0x000fc40003f44120 */
[----:B------:R-:W-:Y:S02]  /*5d00*/  ISETP.GT.U32.AND.EX P3, PT, R184, RZ, PT, P3 ;  /* 0x000000ffb800720c */ /* 0x000fe40003f64130 */
[----:B------:R-:W-:Y:S02]  /*5d10*/  FSEL R13, R13, -INF , !P2 ;  /* 0xff8000000d0d7808 */ /* 0x000fe40005000000 */
[-C--:B------:R-:W-:Y:S02]  /*5d20*/  ISETP.GT.U32.AND P2, PT, R137, R0.reuse, PT ;  /* 0x000000008900720c */ /* 0x080fe40003f44070 */
[----:B------:R-:W-:Y:S02]  /*5d30*/  SEL R159, RZ, 0x7fff8, !P1 ;  /* 0x0007fff8ff9f7807 */ /* 0x000fe40004800000 */
[----:B------:R-:W-:Y:S02]  /*5d40*/  ISETP.GT.U32.AND P1, PT, R177, R0, PT ;  /* 0x00000000b100720c */ /* 0x000fe40003f24070 */
[----:B------:R-:W-:-:S02]  /*5d50*/  FSEL R14, R14, -INF , !P3 ;  /* 0xff8000000e0e7808 */ /* 0x000fc40005800000 */
[----:B------:R-:W-:Y:S02]  /*5d60*/  ISETP.GT.U32.AND P3, PT, R135, R0, PT ;  /* 0x000000008700720c */ /* 0x000fe40003f64070 */
[----:B------:R-:W-:Y:S02]  /*5d70*/  ISETP.GT.U32.AND.EX P2, PT, R176, RZ, PT, P2 ;  /* 0x000000ffb000720c */ /* 0x000fe40003f44120 */
[----:B------:R-:W-:Y:S02]  /*5d80*/  ISETP.GT.U32.AND.EX P1, PT, R172, RZ, PT, P1 ;  /* 0x000000ffac00720c */ /* 0x000fe40003f24110 */
[----:B------:R-:W-:Y:S02]  /*5d90*/  ISETP.GT.U32.AND.EX P3, PT, R174, RZ, PT, P3 ;  /* 0x000000ffae00720c */ /* 0x000fe40003f64130 */
[----:B------:R-:W-:Y:S02]  /*5da0*/  FSEL R15, R15, -INF , !P2 ;  /* 0xff8000000f0f7808 */ /* 0x000fe40005000000 */
[----:B------:R-:W-:-:S02]  /*5db0*/  ISETP.GT.U32.AND.EX P0, PT, R178, RZ, PT, P0 ;  /* 0x000000ffb200720c */ /* 0x000fc40003f04100 */
[-C--:B------:R-:W-:Y:S02]  /*5dc0*/  ISETP.GT.U32.AND P2, PT, R131, R0.reuse, PT ;  /* 0x000000008300720c */ /* 0x080fe40003f44070 */
[----:B------:R-:W-:Y:S02]  /*5dd0*/  SEL R131, RZ, 0x1, !P1 ;  /* 0x00000001ff837807 */ /* 0x000fe40004800000 */
[----:B------:R-:W-:Y:S02]  /*5de0*/  FSEL R16, R16, -INF , !P3 ;  /* 0xff80000010107808 */ /* 0x000fe40005800000 */
[----:B------:R-:W-:Y:S01]  /*5df0*/  ISETP.GT.U32.AND P3, PT, R129, R0, PT ;  /* 0x000000008100720c */ /* 0x000fe20003f64070 */
[----:B------:R-:W-:Y:S01]  /*5e00*/  IMAD.IADD R131, R131, 0x1, R164 ;  /* 0x0000000183837824 */ /* 0x000fe200078e02a4 */
[----:B------:R-:W-:Y:S02]  /*5e10*/  SEL R129, RZ, 0x1, !P0 ;  /* 0x00000001ff817807 */ /* 0x000fe40004000000 */
[----:B------:R-:W-:-:S02]  /*5e20*/  LOP3.LUT R154, R154, 0x3, RZ, 0xc0, !PT ;  /* 0x000000039a9a7812 */ /* 0x000fc400078ec0ff */
[----:B------:R-:W-:Y:S01]  /*5e30*/  LOP3.LUT R160, R160, 0x3, RZ, 0xc0, !PT ;  /* 0x00000003a0a07812 */ /* 0x000fe200078ec0ff */
[----:B------:R-:W-:Y:S01]  /*5e40*/  IMAD.IADD R129, R129, 0x1, R136 ;  /* 0x0000000181817824 */ /* 0x000fe200078e0288 */
[----:B------:R-:W-:Y:S02]  /*5e50*/  LOP3.LUT R131, R131, 0x3, RZ, 0xc0, !PT ;  /* 0x0000000383837812 */ /* 0x000fe400078ec0ff */
[----:B------:R-:W-:Y:S02]  /*5e60*/  LOP3.LUT R146, R146, 0x3, RZ, 0xc0, !PT ;  /* 0x0000000392927812 */ /* 0x000fe400078ec0ff */
[----:B------:R-:W-:Y:S02]  /*5e70*/  LOP3.LUT R158, R158, 0x3, RZ, 0xc0, !PT ;  /* 0x000000039e9e7812 */ /* 0x000fe400078ec0ff */
[----:B------:R-:W-:Y:S02]  /*5e80*/  IADD3 R113, PT, PT, R154, R114, R113 ;  /* 0x000000729a717210 */ /* 0x000fe40007ffe071 */
[----:B------:R-:W-:-:S02]  /*5e90*/  LOP3.LUT R132, R132, 0x3, RZ, 0xc0, !PT ;  /* 0x0000000384847812 */ /* 0x000fc400078ec0ff */
[----:B------:R-:W-:Y:S02]  /*5ea0*/  LOP3.LUT R129, R129, 0x3, RZ, 0xc0, !PT ;  /* 0x0000000381817812 */ /* 0x000fe400078ec0ff */
[----:B------:R-:W-:Y:S02]  /*5eb0*/  LOP3.LUT R150, R150, 0x3, RZ, 0xc0, !PT ;  /* 0x0000000396967812 */ /* 0x000fe400078ec0ff */
[----:B------:R-:W-:Y:S02]  /*5ec0*/  IADD3 R134, PT, PT, R160, R145, R134 ;  /* 0x00000091a0867210 */ /* 0x000fe40007ffe086 */
[----:B------:R-:W-:Y:S02]  /*5ed0*/  LOP3.LUT R156, R156, 0x3, RZ, 0xc0, !PT ;  /* 0x000000039c9c7812 */ /* 0x000fe400078ec0ff */
[----:B------:R-:W-:Y:S02]  /*5ee0*/  IADD3 R131, PT, PT, R131, R155, R140 ;  /* 0x0000009b83837210 */ /* 0x000fe40007ffe08c */
[----:B------:R-:W-:-:S02]  /*5ef0*/  IADD3 R118, PT, PT, R146, R121, R118 ;  /* 0x0000007992767210 */ /* 0x000fc40007ffe076 */
[----:B------:R-:W-:Y:S02]  /*5f00*/  IADD3 R128, PT, PT, R158, R133, R128 ;  /* 0x000000859e807210 */ /* 0x000fe40007ffe080 */
[----:B------:R-:W-:Y:S01]  /*5f10*/  LOP3.LUT R113, R113, 0xf, RZ, 0xc0, !PT ;  /* 0x0000000f71717812 */ /* 0x000fe200078ec0ff */
[----:B------:R-:W-:Y:S01]  /*5f20*/  IMAD.SHL.U32 R114, R118, 0x100, RZ ;  /* 0x0000010076727824 */ /* 0x000fe200078e00ff */
[----:B------:R-:W-:Y:S02]  /*5f30*/  IADD3 R126, PT, PT, R132, R126, R127 ;  /* 0x0000007e847e7210 */ /* 0x000fe40007ffe07f */
[----:B------:R-:W-:Y:S01]  /*5f40*/  LOP3.LUT R142, R142, 0x3, RZ, 0xc0, !PT ;  /* 0x000000038e8e7812 */ /* 0x000fe200078ec0ff */
[----:B------:R-:W-:Y:S01]  /*5f50*/  IMAD R128, R128, 0x10, R113 ;  /* 0x0000001080807824 */ /* 0x000fe200078e0271 */
[----:B------:R-:W-:Y:S01]  /*5f60*/  IADD3 R122, PT, PT, R129, R122, R123 ;  /* 0x0000007a817a7210 */ /* 0x000fe20007ffe07b */
[----:B------:R-:W-:Y:S01]  /*5f70*/  IMAD.SHL.U32 R113, R126, 0x100, RZ ;  /* 0x000001007e717824 */ /* 0x000fe200078e00ff */
[----:B------:R-:W-:Y:S01]  /*5f80*/  IADD3 R115, PT, PT, R150, R116, R115 ;  /* 0x0000007496737210 */ /* 0x000fe20007ffe073 */
[----:B------:R-:W-:Y:S01]  /*5f90*/  IMAD.SHL.U32 R116, R134, 0x100, RZ ;  /* 0x0000010086747824 */ /* 0x000fe200078e00ff */
[----:B------:R-:W-:-:S02]  /*5fa0*/  IADD3 R144, PT, PT, R156, R159, R144 ;  /* 0x0000009f9c907210 */ /* 0x000fc40007ffe090 */
[----:B------:R-:W-:Y:S02]  /*5fb0*/  LOP3.LUT R131, R131, 0xf, RZ, 0xc0, !PT ;  /* 0x0000000f83837812 */ /* 0x000fe400078ec0ff */
[----:B------:R-:W-:Y:S02]  /*5fc0*/  ISETP.GT.U32.AND.EX P6, PT, R192, RZ, PT, P6 ;  /* 0x000000ffc000720c */ /* 0x000fe40003fc4160 */
[----:B------:R-:W-:Y:S01]  /*5fd0*/  LOP3.LUT R162, R162, 0x3, RZ, 0xc0, !PT ;  /* 0x00000003a2a27812 */ /* 0x000fe200078ec0ff */
[----:B------:R-:W-:Y:S01]  /*5fe0*/  IMAD R131, R144, 0x10, R131 ;  /* 0x0000001090837824 */ /* 0x000fe200078e0283 */
[----:B------:R-:W-:Y:S02]  /*5ff0*/  IADD3 R119, PT, PT, R142, R119, R120 ;  /* 0x000000778e777210 */ /* 0x000fe40007ffe078 */
[----:B------:R-:W-:Y:S02]  /*6000*/  LOP3.LUT R122, R122, 0xf, RZ, 0xc0, !PT ;  /* 0x0000000f7a7a7812 */ /* 0x000fe400078ec0ff */
[----:B------:R-:W-:-:S02]  /*6010*/  LOP3.LUT R130, R130, 0x3, RZ, 0xc0, !PT ;  /* 0x0000000382827812 */ /* 0x000fc400078ec0ff */
[----:B------:R-:W-:Y:S01]  /*6020*/  FSEL R8, R8, -INF , !P6 ;  /* 0xff80000008087808 */ /* 0x000fe20007000000 */
[----:B------:R-:W-:Y:S01]  /*6030*/  IMAD R119, R119, 0x10, R122 ;  /* 0x0000001077777824 */ /* 0x000fe200078e027a */
[----:B------:R-:W-:Y:S02]  /*6040*/  IADD3 R153, PT, PT, R162, R153, R138 ;  /* 0x00000099a2997210 */ /* 0x000fe40007ffe08a */
[----:B------:R-:W-:Y:S02]  /*6050*/  LOP3.LUT R116, R116, 0xf00, RZ, 0xe2, !PT ;  /* 0x00000f0074747812 */ /* 0x000fe400078ee2ff */
[----:B------:R-:W-:Y:S02]  /*6060*/  ISETP.GT.U32.AND P6, PT, R161, R0, PT ;  /* 0x00000000a100720c */ /* 0x000fe40003fc4070 */
[----:B------:R-:W-:Y:S01]  /*6070*/  LOP3.LUT R114, R114, 0xf00, RZ, 0xe2, !PT ;  /* 0x00000f0072727812 */ /* 0x000fe200078ee2ff */
[----:B------:R-:W-:Y:S01]  /*6080*/  IMAD R116, R153, 0x1000, R116 ;  /* 0x0000100099747824 */ /* 0x000fe200078e0274 */
[----:B------:R-:W-:-:S02]  /*6090*/  IADD3 R124, PT, PT, R130, R124, R125 ;  /* 0x0000007c827c7210 */ /* 0x000fc40007ffe07d */
[----:B------:R-:W-:Y:S01]  /*60a0*/  LOP3.LUT R113, R113, 0xf00, RZ, 0xe2, !PT ;  /* 0x00000f0071717812 */ /* 0x000fe200078ee2ff */
[----:B------:R-:W-:Y:S01]  /*60b0*/  IMAD R115, R115, 0x1000, R114 ;  /* 0x0000100073737824 */ /* 0x000fe200078e0272 */
[----:B------:R-:W-:Y:S02]  /*60c0*/  LOP3.LUT R131, R131, 0xff, RZ, 0xc0, !PT ;  /* 0x000000ff83837812 */ /* 0x000fe400078ec0ff */
[----:B------:R-:W-:Y:S01]  /*60d0*/  ISETP.GT.U32.AND.EX P6, PT, R186, RZ, PT, P6 ;  /* 0x000000ffba00720c */ /* 0x000fe20003fc4160 */
[----:B------:R-:W-:Y:S01]  /*60e0*/  IMAD R113, R124, 0x1000, R113 ;  /* 0x000010007c717824 */ /* 0x000fe200078e0271 */
[----:B------:R-:W-:Y:S01]  /*60f0*/  LOP3.LUT R114, R119, 0xff, RZ, 0xc0, !PT ;  /* 0x000000ff77727812 */ /* 0x000fe200078ec0ff */
[----:B------:R-:W-:Y:S01]  /*6100*/  IMAD.IADD R116, R116, 0x1, R131 ;  /* 0x0000000174747824 */ /* 0x000fe200078e0283 */
[----:B------:R-:W-:Y:S02]  /*6110*/  LOP3.LUT R128, R128, 0xff, RZ, 0xc0, !PT ;  /* 0x000000ff80807812 */ /* 0x000fe400078ec0ff */
[----:B------:R-:W-:Y:S01]  /*6120*/  FSEL R10, R10, -INF , !P6 ;  /* 0xff8000000a0a7808 */ /* 0x000fe20007000000 */
[----:B------:R-:W-:Y:S01]  /*6130*/  IMAD.IADD R113, R113, 0x1, R114 ;  /* 0x0000000171717824 */ /* 0x000fe200078e0272 */
[----:B------:R-:W-:Y:S01]  /*6140*/  ISETP.GT.U32.AND P6, PT, R149, R0, PT ;  /* 0x000000009500720c */ /* 0x000fe20003fc4070 */
[----:B------:R-:W-:Y:S01]  /*6150*/  IMAD.IADD R118, R115, 0x1, R128 ;  /* 0x0000000173767824 */ /* 0x000fe200078e0280 */
[----:B------:R-:W-:-:S02]  /*6160*/  LOP3.LUT R119, R116, 0xffff, RZ, 0xc0, !PT ;  /* 0x0000ffff74777812 */ /* 0x000fc400078ec0ff */
[----:B------:R-:W-:Y:S02]  /*6170*/  ISETP.GT.U32.AND.EX P6, PT, R182, RZ, PT, P6 ;  /* 0x000000ffb600720c */ /* 0x000fe40003fc4160 */
[----:B------:R-:W-:Y:S02]  /*6180*/  ISETP.GT.U32.AND.EX P2, PT, R168, RZ, PT, P2 ;  /* 0x000000ffa800720c */ /* 0x000fe40003f44120 */
[----:B------:R-:W-:Y:S02]  /*6190*/  PRMT R118, R113, 0x5410, R118 ;  /* 0x0000541071767816 */ /* 0x000fe40000000076 */
[----:B------:R-:W-:Y:S02]  /*61a0*/  FSEL R12, R12, -INF , !P6 ;  /* 0xff8000000c0c7808 */ /* 0x000fe40007000000 */
[----:B------:R-:W-:Y:S02]  /*61b0*/  SHF.R.U32.HI R113, RZ, 0xf, R119 ;  /* 0x0000000fff717819 */ /* 0x000fe40000011677 */
[----:B------:R-:W-:-:S02]  /*61c0*/  ISETP.GT.U32.AND P6, PT, R139, R0, PT ;  /* 0x000000008b00720c */ /* 0x000fc40003fc4070 */
[----:B------:R-:W-:Y:S02]  /*61d0*/  ISETP.GT.U32.AND.EX P3, PT, R166, RZ, PT, P3 ;  /* 0x000000ffa600720c */ /* 0x000fe40003f64130 */
[----:B------:R-:W-:Y:S02]  /*61e0*/  FSEL R115, R18, -INF , !P2 ;  /* 0xff80000012737808 */ /* 0x000fe40005000000 */
[----:B------:R-:W-:Y:S02]  /*61f0*/  SHF.R.U32.HI R114, RZ, 0x1, R119 ;  /* 0x00000001ff727819 */ /* 0x000fe40000011677 */
[----:B------:R-:W-:Y:S02]  /*6200*/  LOP3.LUT P2, RZ, R113, 0x1, RZ, 0xc0, !PT ;  /* 0x0000000171ff7812 */ /* 0x000fe4000784c0ff */
[----:B------:R-:W-:Y:S02]  /*6210*/  ISETP.GT.U32.AND.EX P6, PT, R170, RZ, PT, P6 ;  /* 0x000000ffaa00720c */ /* 0x000fe40003fc4160 */
[----:B------:R-:W-:-:S02]  /*6220*/  FSEL R116, R17, -INF , !P3 ;  /* 0xff80000011747808 */ /* 0x000fc40005800000 */
[--C-:B------:R-:W-:Y:S02]  /*6230*/  SHF.R.U32.HI R18, RZ, 0xe, R119.reuse ;  /* 0x0000000eff127819 */ /* 0x100fe40000011677 */
[----:B------:R-:W-:Y:S02]  /*6240*/  SHF.R.U32.HI R17, RZ, 0xd, R119 ;  /* 0x0000000dff117819 */ /* 0x000fe40000011677 */
[----:B------:R-:W-:Y:S02]  /*6250*/  LOP3.LUT P3, RZ, R114, 0x1, RZ, 0xc0, !PT ;  /* 0x0000000172ff7812 */ /* 0x000fe4000786c0ff */
[----:B------:R-:W-:Y:S01]  /*6260*/  FSEL R113, R20, -INF , !P2 ;  /* 0xff80000014717808 */ /* 0x000fe20005000000 */
[----:B------:R-:W-:Y:S01]  /*6270*/  FMUL R20, R25, UR38 ;  /* 0x0000002619147c20 */ /* 0x000fe20008400000 */
[----:B------:R-:W-:Y:S01]  /*6280*/  FSEL R114, R19, -INF , !P6 ;  /* 0xff80000013727808 */ /* 0x000fe20007000000 */
[----:B------:R-:W-:Y:S01]  /*6290*/  FMUL R25, R29, UR38 ;  /* 0x000000261d197c20 */ /* 0x000fe20008400000 */
[----:B------:R-:W-:-:S02]  /*62a0*/  LOP3.LUT P2, RZ, R18, 0x1, RZ, 0xc0, !PT ;  /* 0x0000000112ff7812 */ /* 0x000fc4000784c0ff */
[----:B------:R-:W-:Y:S01]  /*62b0*/  LOP3.LUT P6, RZ, R17, 0x1, RZ, 0xc0, !PT ;  /* 0x0000000111ff7812 */ /* 0x000fe200078cc0ff */
[----:B------:R-:W-:Y:S01]  /*62c0*/  FMUL R17, R22, UR38 ;  /* 0x0000002616117c20 */ /* 0x000fe20008400000 */
[--C-:B------:R-:W-:Y:S02]  /*62d0*/  SHF.R.U32.HI R19, RZ, 0xc, R119.reuse ;  /* 0x0000000cff137819 */ /* 0x100fe40000011677 */
[--C-:B------:R-:W-:Y:S02]  /*62e0*/  SHF.R.U32.HI R18, RZ, 0xa, R119.reuse ;  /* 0x0000000aff127819 */ /* 0x100fe40000011677 */
[----:B------:R-:W-:Y:S02]  /*62f0*/  FSEL R22, R21, -INF , !P2 ;  /* 0xff80000015167808 */ /* 0x000fe40005000000 */
[----:B------:R-:W-:Y:S02]  /*6300*/  LOP3.LUT P2, RZ, R19, 0x1, RZ, 0xc0, !PT ;  /* 0x0000000113ff7812 */ /* 0x000fe4000784c0ff */
[----:B------:R-:W-:-:S02]  /*6310*/  SHF.R.U32.HI R19, RZ, 0xb, R119 ;  /* 0x0000000bff137819 */ /* 0x000fc40000011677 */
[----:B------:R-:W-:Y:S02]  /*6320*/  FSEL R21, R17, -INF , !P6 ;  /* 0xff80000011157808 */ /* 0x000fe40007000000 */
[----:B------:R-:W-:Y:S01]  /*6330*/  LOP3.LUT P6, RZ, R18, 0x1, RZ, 0xc0, !PT ;  /* 0x0000000112ff7812 */ /* 0x000fe200078cc0ff */
[----:B------:R-:W-:Y:S01]  /*6340*/  FMUL R18, R24, UR38 ;  /* 0x0000002618127c20 */ /* 0x000fe20008400000 */
[----:B------:R-:W-:Y:S02]  /*6350*/  FSEL R17, R23, -INF , !P2 ;  /* 0xff80000017117808 */ /* 0x000fe40005000000 */
[----:B------:R-:W-:Y:S01]  /*6360*/  LOP3.LUT P2, RZ, R19, 0x1, RZ, 0xc0, !PT ;  /* 0x0000000113ff7812 */ /* 0x000fe2000784c0ff */
[----:B------:R-:W-:Y:S01]  /*6370*/  FMUL R19, R26, UR38 ;  /* 0x000000261a137c20 */ /* 0x000fe20008400000 */
[--C-:B------:R-:W-:Y:S02]  /*6380*/  SHF.R.U32.HI R24, RZ, 0x9, R119.reuse ;  /* 0x00000009ff187819 */ /* 0x100fe40000011677 */
[----:B------:R-:W-:-:S02]  /*6390*/  SHF.R.U32.HI R23, RZ, 0x7, R119 ;  /* 0x00000007ff177819 */ /* 0x000fc40000011677 */
[----:B------:R-:W-:Y:S02]  /*63a0*/  FSEL R18, R18, -INF , !P2 ;  /* 0xff80000012127808 */ /* 0x000fe40005000000 */
[----:B------:R-:W-:Y:S02]  /*63b0*/  LOP3.LUT P2, RZ, R24, 0x1, RZ, 0xc0, !PT ;  /* 0x0000000118ff7812 */ /* 0x000fe4000784c0ff */
[----:B------:R-:W-:Y:S02]  /*63c0*/  SHF.R.U32.HI R24, RZ, 0x8, R119 ;  /* 0x00000008ff187819 */ /* 0x000fe40000011677 */
[----:B------:R-:W-:Y:S02]  /*63d0*/  FSEL R20, R20, -INF , !P6 ;  /* 0xff80000014147808 */ /* 0x000fe40007000000 */
[----:B------:R-:W-:Y:S01]  /*63e0*/  LOP3.LUT P6, RZ, R23, 0x1, RZ, 0xc0, !PT ;  /* 0x0000000117ff7812 */ /* 0x000fe200078cc0ff */
[----:B------:R-:W-:Y:S01]  /*63f0*/  FMUL R23, R27, UR38 ;  /* 0x000000261b177c20 */ /* 0x000fe20008400000 */
[----:B------:R-:W-:-:S02]  /*6400*/  FSEL R19, R19, -INF , !P2 ;  /* 0xff80000013137808 */ /* 0x000fc40005000000 */
[----:B------:R-:W-:Y:S01]  /*6410*/  LOP3.LUT P2, RZ, R24, 0x1, RZ, 0xc0, !PT ;  /* 0x0000000118ff7812 */ /* 0x000fe2000784c0ff */
[----:B------:R-:W-:Y:S01]  /*6420*/  FMUL R24, R28, UR38 ;  /* 0x000000261c187c20 */ /* 0x000fe20008400000 */
[--C-:B------:R-:W-:Y:S01]  /*6430*/  SHF.R.U32.HI R27, RZ, 0x6, R119.reuse ;  /* 0x00000006ff1b7819 */ /* 0x100fe20000011677 */
[----:B------:R-:W-:Y:S01]  /*6440*/  FMUL R28, R32, UR38 ;  /* 0x00000026201c7c20 */ /* 0x000fe20008400000 */
[----:B------:R-:W-:Y:S02]  /*6450*/  FSEL R23, R23, -INF , !P2 ;  /* 0xff80000017177808 */ /* 0x000fe40005000000 */
[--C-:B------:R-:W-:Y:S02]  /*6460*/  SHF.R.U32.HI R26, RZ, 0x4, R119.reuse ;  /* 0x00000004ff1a7819 */ /* 0x100fe40000011677 */
        /* <DEDUP_REMOVED lines=8> */
[--C-:B------:R-:W-:Y:S01]  /*64f0*/  SHF.R.U32.HI R29, RZ, 0x2, R119.reuse ;  /* 0x00000002ff1d7819 */ /* 0x100fe20000011677 */
[----:B------:R-:W-:Y:S01]  /*6500*/  FMUL R31, R35, UR38 ;  /* 0x00000026231f7c20 */ /* 0x000fe20008400000 */
[----:B------:R-:W-:-:S02]  /*6510*/  SHF.R.U32.HI R119, RZ, 0x3, R119 ;  /* 0x00000003ff777819 */ /* 0x000fc40000011677 */
[----:B------:R-:W-:Y:S02]  /*6520*/  FSEL R26, R26, -INF , !P2 ;  /* 0xff8000001a1a7808 */ /* 0x000fe40005000000 */
[----:B------:R-:W-:Y:S02]  /*6530*/  LOP3.LUT P2, RZ, R119, 0x1, RZ, 0xc0, !PT ;  /* 0x0000000177ff7812 */ /* 0x000fe4000784c0ff */
[----:B------:R-:W-:Y:S02]  /*6540*/  FSEL R27, R27, -INF , !P6 ;  /* 0xff8000001b1b7808 */ /* 0x000fe40007000000 */
[----:B------:R-:W-:Y:S02]  /*6550*/  SHF.R.U64 R30, R118, 0x1f, RZ ;  /* 0x0000001f761e7819 */ /* 0x000fe400000012ff */
[----:B------:R-:W-:Y:S01]  /*6560*/  LOP3.LUT P6, RZ, R29, 0x1, RZ, 0xc0, !PT ;  /* 0x000000011dff7812 */ /* 0x000fe200078cc0ff */
[----:B------:R-:W-:Y:S01]  /*6570*/  FMUL R29, R33, UR38 ;  /* 0x00000026211d7c20 */ /* 0x000fe20008400000 */
[----:B------:R-:W-:-:S02]  /*6580*/  FSEL R28, R28, -INF , !P2 ;  /* 0xff8000001c1c7808 */ /* 0x000fc40005000000 */
[----:B------:R-:W-:Y:S02]  /*6590*/  SHF.R.U64 R32, R118, 0x1e, RZ ;  /* 0x0000001e76207819 */ /* 0x000fe400000012ff */
[----:B------:R-:W-:Y:S01]  /*65a0*/  LOP3.LUT P2, RZ, R30, 0x1, RZ, 0xc0, !PT ;  /* 0x000000011eff7812 */ /* 0x000fe2000784c0ff */
[----:B------:R-:W-:Y:S01]  /*65b0*/  FMUL R30, R34, UR38 ;  /* 0x00000026221e7c20 */ /* 0x000fe20008400000 */
[----:B------:R-:W-:Y:S01]  /*65c0*/  FSEL R29, R29, -INF , !P6 ;  /* 0xff8000001d1d7808 */ /* 0x000fe20007000000 */
[----:B------:R-:W-:Y:S01]  /*65d0*/  FMUL R34, R38, UR38 ;  /* 0x0000002626227c20 */ /* 0x000fe20008400000 */
[----:B------:R-:W-:Y:S02]  /*65e0*/  SHF.R.U64 R33, R118, 0x1d, RZ ;  /* 0x0000001d76217819 */ /* 0x000fe400000012ff */
[----:B------:R-:W-:Y:S02]  /*65f0*/  LOP3.LUT P6, RZ, R32, 0x1, RZ, 0xc0, !PT ;  /* 0x0000000120ff7812 */ /* 0x000fe400078cc0ff */
[----:B------:R-:W-:-:S02]  /*6600*/  SHF.R.U64 R32, R118, 0x1c, RZ ;  /* 0x0000001c76207819 */ /* 0x000fc400000012ff */
[----:B------:R-:W-:Y:S02]  /*6610*/  FSEL R30, R30, -INF , !P3 ;  /* 0xff8000001e1e7808 */ /* 0x000fe40005800000 */
[----:B------:R-:W-:Y:S01]  /*6620*/  LOP3.LUT P3, RZ, R33, 0x1, RZ, 0xc0, !PT ;  /* 0x0000000121ff7812 */ /* 0x000fe2000786c0ff */
[----:B------:R-:W-:Y:S01]  /*6630*/  FMUL R33, R37, UR38 ;  /* 0x0000002625217c20 */ /* 0x000fe20008400000 */
[----:B------:R-:W-:Y:S01]  /*6640*/  FSEL R31, R31, -INF , !P1 ;  /* 0xff8000001f1f7808 */ /* 0x000fe20004800000 */
[----:B------:R-:W-:Y:S01]  /*6650*/  FMUL R37, R41, UR38 ;  /* 0x0000002629257c20 */ /* 0x000fe20008400000 */
[----:B------:R-:W-:Y:S01]  /*6660*/  LOP3.LUT P1, RZ, R32, 0x1, RZ, 0xc0, !PT ;  /* 0x0000000120ff7812 */ /* 0x000fe2000782c0ff */
[----:B------:R-:W-:Y:S01]  /*6670*/  FMUL R32, R36, UR38 ;  /* 0x0000002624207c20 */ /* 0x000fe20008400000 */
[C---:B------:R-:W-:Y:S02]  /*6680*/  SHF.R.U64 R36, R118.reuse, 0x1a, RZ ;  /* 0x0000001a76247819 */ /* 0x040fe400000012ff */
[----:B------:R-:W-:-:S02]  /*6690*/  SHF.R.U64 R35, R118, 0x1b, RZ ;  /* 0x0000001b76237819 */ /* 0x000fc400000012ff */
[----:B------:R-:W-:Y:S02]  /*66a0*/  FSEL R33, R33, -INF , !P6 ;  /* 0xff80000021217808 */ /* 0x000fe40007000000 */
[----:B------:R-:W-:Y:S01]  /*66b0*/  LOP3.LUT P6, RZ, R36, 0x1, RZ, 0xc0, !PT ;  /* 0x0000000124ff7812 */ /* 0x000fe200078cc0ff */
[----:B------:R-:W-:Y:S01]  /*66c0*/  FMUL R36, R40, UR38 ;  /* 0x0000002628247c20 */ /* 0x000fe20008400000 */
[----:B------:R-:W-:Y:S02]  /*66d0*/  FSEL R32, R32, -INF , !P2 ;  /* 0xff80000020207808 */ /* 0x000fe40005000000 */
[----:B------:R-:W-:Y:S02]  /*66e0*/  LOP3.LUT P2, RZ, R35, 0x1, RZ, 0xc0, !PT ;  /* 0x0000000123ff7812 */ /* 0x000fe4000784c0ff */
[----:B------:R-:W-:Y:S02]  /*66f0*/  SHF.R.U64 R38, R118, 0x17, RZ ;  /* 0x0000001776267819 */ /* 0x000fe400000012ff */
[----:B------:R-:W-:-:S02]  /*6700*/  FSEL R37, R37, -INF , !P6 ;  /* 0xff80000025257808 */ /* 0x000fc40007000000 */
[----:B------:R-:W-:Y:S02]  /*6710*/  ISETP.GT.U32.AND P6, PT, R109, R0, PT ;  /* 0x000000006d00720c */ /* 0x000fe40003fc4070 */
[----:B------:R-:W-:Y:S02]  /*6720*/  FSEL R36, R36, -INF , !P2 ;  /* 0xff80000024247808 */ /* 0x000fe40005000000 */
[----:B------:R-:W-:Y:S02]  /*6730*/  SHF.R.U64 R35, R118, 0x19, RZ ;  /* 0x0000001976237819 */ /* 0x000fe400000012ff */
[----:B------:R-:W-:Y:S01]  /*6740*/  LOP3.LUT P2, RZ, R38, 0x1, RZ, 0xc0, !PT ;  /* 0x0000000126ff7812 */ /* 0x000fe2000784c0ff */
[----:B------:R-:W-:Y:S01]  /*6750*/  FMUL R38, R4, UR38 ;  /* 0x0000002604267c20 */ /* 0x000fe20008400000 */
[----:B------:R-:W-:Y:S02]  /*6760*/  ISETP.GT.U32.AND.EX P6, PT, R117, RZ, PT, P6 ;  /* 0x000000ff7500720c */ /* 0x000fe40003fc4160 */
[----:B------:R-:W-:-:S02]  /*6770*/  FSEL R34, R34, -INF , !P3 ;  /* 0xff80000022227808 */ /* 0x000fc40005800000 */
[----:B------:R-:W-:Y:S01]  /*6780*/  LOP3.LUT P3, RZ, R35, 0x1, RZ, 0xc0, !PT ;  /* 0x0000000123ff7812 */ /* 0x000fe2000786c0ff */
[----:B------:R-:W-:Y:S01]  /*6790*/  FMUL R35, R39, UR38 ;  /* 0x0000002627237c20 */ /* 0x000fe20008400000 */
[----:B------:R-:W-:Y:S02]  /*67a0*/  SHF.R.U64 R40, R118, 0x16, RZ ;  /* 0x0000001676287819 */ /* 0x000fe400000012ff */
[----:B------:R-:W-:Y:S01]  /*67b0*/  FSEL R119, R38, -INF , !P6 ;  /* 0xff80000026777808 */ /* 0x000fe20007000000 */
[----:B------:R-:W-:Y:S01]  /*67c0*/  FMUL R38, R44, UR38 ;  /* 0x000000262c267c20 */ /* 0x000fe20008400000 */
[----:B------:R-:W-:Y:S02]  /*67d0*/  FSEL R4, R42, -INF , !P3 ;  /* 0xff8000002a047808 */ /* 0x000fe40005800000 */
[----:B------:R-:W-:Y:S02]  /*67e0*/  LOP3.LUT P3, RZ, R40, 0x1, RZ, 0xc0, !PT ;  /* 0x0000000128ff7812 */ /* 0x000fe4000786c0ff */
[----:B------:R-:W-:-:S02]  /*67f0*/  FMNMX3 R40, R119, R5, R6, !PT ;  /* 0x0000000577287276 */ /* 0x000fc40007800006 */
[----:B------:R-:W-:Y:S02]  /*6800*/  SHF.R.U64 R39, R118, 0x18, RZ ;  /* 0x0000001876277819 */ /* 0x000fe400000012ff */
[----:B------:R-:W-:Y:S02]  /*6810*/  FMNMX3 R40, R40, R7, R8, !PT ;  /* 0x0000000728287276 */ /* 0x000fe40007800008 */
[----:B------:R-:W-:Y:S02]  /*6820*/  FSEL R35, R35, -INF , !P1 ;  /* 0xff80000023237808 */ /* 0x000fe40004800000 */
[----:B------:R-:W-:Y:S02]  /*6830*/  FMNMX3 R40, R40, R9, R10, !PT ;  /* 0x0000000928287276 */ /* 0x000fe4000780000a */
[----:B------:R-:W-:Y:S02]  /*6840*/  LOP3.LUT P1, RZ, R39, 0x1, RZ, 0xc0, !PT ;  /* 0x0000000127ff7812 */ /* 0x000fe4000782c0ff */
[----:B------:R-:W-:-:S02]  /*6850*/  FMNMX3 R40, R40, R11, R12, !PT ;  /* 0x0000000b28287276 */ /* 0x000fc4000780000c */
[----:B------:R-:W-:Y:S02]  /*6860*/  SHF.R.U64 R39, R118, 0x15, RZ ;  /* 0x0000001576277819 */ /* 0x000fe400000012ff */
[----:B------:R-:W-:Y:S02]  /*6870*/  FMNMX3 R40, R40, R13, R14, !PT ;  /* 0x0000000d28287276 */ /* 0x000fe4000780000e */
[----:B------:R-:W-:Y:S01]  /*6880*/  LOP3.LUT P6, RZ, R39, 0x1, RZ, 0xc0, !PT ;  /* 0x0000000127ff7812 */ /* 0x000fe200078cc0ff */
[----:B------:R-:W-:Y:S01]  /*6890*/  FMUL R39, R43, UR38 ;  /* 0x000000262b277c20 */ /* 0x000fe20008400000 */
[----:B------:R-:W-:Y:S02]  /*68a0*/  FMNMX3 R40, R40, R15, R16, !PT ;  /* 0x0000000f28287276 */ /* 0x000fe40007800010 */
[----:B------:R-:W-:Y:S02]  /*68b0*/  SHF.R.U64 R42, R118, 0x14, RZ ;  /* 0x00000014762a7819 */ /* 0x000fe400000012ff */
[----:B------:R-:W-:-:S02]  /*68c0*/  FMNMX3 R40, R40, R116, R115, !PT ;  /* 0x0000007428287276 */ /* 0x000fc40007800073 */
[----:B------:R-:W-:Y:S02]  /*68d0*/  SHF.R.U64 R41, R118, 0x13, RZ ;  /* 0x0000001376297819 */ /* 0x000fe400000012ff */
[----:B------:R-:W-:Y:S02]  /*68e0*/  FMNMX3 R40, R40, R114, R113, !PT ;  /* 0x0000007228287276 */ /* 0x000fe40007800071 */
[----:B------:R-:W-:Y:S02]  /*68f0*/  FSEL R39, R39, -INF , !P1 ;  /* 0xff80000027277808 */ /* 0x000fe40004800000 */
[----:B------:R-:W-:Y:S02]  /*6900*/  FMNMX3 R40, R40, R22, R21, !PT ;  /* 0x0000001628287276 */ /* 0x000fe40007800015 */
[----:B------:R-:W-:Y:S01]  /*6910*/  LOP3.LUT P1, RZ, R42, 0x1, RZ, 0xc0, !PT ;  /* 0x000000012aff7812 */ /* 0x000fe2000782c0ff */
[----:B------:R-:W-:Y:S01]  /*6920*/  FMUL R42, R46, UR38 ;  /* 0x000000262e2a7c20 */ /* 0x000fe20008400000 */
[----:B------:R-:W-:-:S02]  /*6930*/  FMNMX3 R40, R40, R17, R18, !PT ;  /* 0x0000001128287276 */ /* 0x000fc40007800012 */
[----:B------:R-:W-:Y:S02]  /*6940*/  FSEL R38, R38, -INF , !P2 ;  /* 0xff80000026267808 */ /* 0x000fe40005000000 */
        /* <DEDUP_REMOVED lines=14> */
[----:B------:R-:W-:Y:S01]  /*6a30*/  LOP3.LUT P3, RZ, R44, 0x1, RZ, 0xc0, !PT ;  /* 0x000000012cff7812 */ /* 0x000fe2000786c0ff */
[----:B------:R-:W-:Y:S01]  /*6a40*/  FMUL R44, R48, UR38 ;  /* 0x00000026302c7c20 */ /* 0x000fe20008400000 */
[----:B------:R-:W-:Y:S02]  /*6a50*/  FMNMX3 R40, R40, R33, R34, !PT ;  /* 0x0000002128287276 */ /* 0x000fe40007800022 */
[C---:B------:R-:W-:Y:S02]  /*6a60*/  SHF.R.U64 R46, R118.reuse, 0x10, RZ ;  /* 0x00000010762e7819 */ /* 0x040fe400000012ff */
[----:B------:R-:W-:Y:S02]  /*6a70*/  SHF.R.U64 R45, R118, 0xf, RZ ;  /* 0x0000000f762d7819 */ /* 0x000fe400000012ff */
[----:B------:R-:W-:-:S02]  /*6a80*/  FSEL R43, R43, -INF , !P1 ;  /* 0xff8000002b2b7808 */ /* 0x000fc40004800000 */
[----:B------:R-:W-:Y:S02]  /*6a90*/  FMNMX3 R40, R40, R35, R36, !PT ;  /* 0x0000002328287276 */ /* 0x000fe40007800024 */
[----:B------:R-:W-:Y:S01]  /*6aa0*/  LOP3.LUT P1, RZ, R46, 0x1, RZ, 0xc0, !PT ;  /* 0x000000012eff7812 */ /* 0x000fe2000782c0ff */
[----:B------:R-:W-:Y:S01]  /*6ab0*/  FMUL R46, R50, UR38 ;  /* 0x00000026322e7c20 */ /* 0x000fe20008400000 */
[----:B------:R-:W-:Y:S02]  /*6ac0*/  FSEL R44, R44, -INF , !P2 ;  /* 0xff8000002c2c7808 */ /* 0x000fe40005000000 */
[----:B------:R-:W-:Y:S01]  /*6ad0*/  LOP3.LUT P2, RZ, R45, 0x1, RZ, 0xc0, !PT ;  /* 0x000000012dff7812 */ /* 0x000fe2000784c0ff */
[----:B------:R-:W-:Y:S01]  /*6ae0*/  FMUL R45, R49, UR38 ;  /* 0x00000026312d7c20 */ /* 0x000fe20008400000 */
[----:B------:R-:W-:Y:S02]  /*6af0*/  SHF.R.U64 R47, R118, 0xd, RZ ;  /* 0x0000000d762f7819 */ /* 0x000fe400000012ff */
[----:B------:R-:W-:-:S02]  /*6b00*/  FMNMX3 R40, R40, R37, R4, !PT ;  /* 0x0000002528287276 */ /* 0x000fc40007800004 */
[----:B------:R-:W-:Y:S02]  /*6b10*/  SHF.R.U64 R48, R118, 0xe, RZ ;  /* 0x0000000e76307819 */ /* 0x000fe400000012ff */
[----:B------:R-:W-:Y:S02]  /*6b20*/  FSEL R46, R46, -INF , !P6 ;  /* 0xff8000002e2e7808 */ /* 0x000fe40007000000 */
[----:B------:R-:W-:Y:S01]  /*6b30*/  LOP3.LUT P6, RZ, R47, 0x1, RZ, 0xc0, !PT ;  /* 0x000000012fff7812 */ /* 0x000fe200078cc0ff */
[----:B------:R-:W-:Y:S01]  /*6b40*/  FMUL R47, R51, UR38 ;  /* 0x00000026332f7c20 */ /* 0x000fe20008400000 */
[----:B------:R-:W-:Y:S02]  /*6b50*/  FMNMX3 R40, R40, R39, R38, !PT ;  /* 0x0000002728287276 */ /* 0x000fe40007800026 */
[----:B------:R-:W-:Y:S02]  /*6b60*/  FSEL R45, R45, -INF , !P3 ;  /* 0xff8000002d2d7808 */ /* 0x000fe40005800000 */
[----:B------:R-:W-:Y:S01]  /*6b70*/  LOP3.LUT P3, RZ, R48, 0x1, RZ, 0xc0, !PT ;  /* 0x0000000130ff7812 */ /* 0x000fe2000786c0ff */
[----:B------:R-:W-:Y:S01]  /*6b80*/  FMUL R48, R52, UR38 ;  /* 0x0000002634307c20 */ /* 0x000fe20008400000 */
[----:B------:R-:W-:Y:S01]  /*6b90*/  SHF.R.U64 R50, R118, 0xc, RZ ;  /* 0x0000000c76327819 */ /* 0x000fe200000012ff */
[----:B------:R-:W-:Y:S01]  /*6ba0*/  FMUL R52, R56, UR38 ;  /* 0x0000002638347c20 */ /* 0x000fe20008400000 */
[----:B------:R-:W-:Y:S01]  /*6bb0*/  FMNMX3 R40, R40, R41, R42, !PT ;  /* 0x0000002928287276 */ /* 0x000fe2000780002a */
[----:B------:R-:W-:Y:S01]  /*6bc0*/  FMUL R56, R60, UR38 ;  /* 0x000000263c387c20 */ /* 0x000fe20008400000 */
[----:B------:R-:W-:Y:S01]  /*6bd0*/  SHF.R.U64 R49, R118, 0xb, RZ ;  /* 0x0000000b76317819 */ /* 0x000fe200000012ff */
[----:B------:R-:W-:Y:S01]  /*6be0*/  FMUL R60, R63, UR38 ;  /* 0x000000263f3c7c20 */ /* 0x000fe20008400000 */
[----:B------:R-:W-:Y:S01]  /*6bf0*/  FSEL R47, R47, -INF , !P1 ;  /* 0xff8000002f2f7808 */ /* 0x000fe20004800000 */
[----:B------:R-:W-:Y:S01]  /*6c00*/  FMUL R63, R67, UR38 ;  /* 0x00000026433f7c20 */ /* 0x000fe20008400000 */
[----:B------:R-:W-:Y:S01]  /*6c10*/  LOP3.LUT P1, RZ, R50, 0x1, RZ, 0xc0, !PT ;  /* 0x0000000132ff7812 */ /* 0x000fe2000782c0ff */
[----:B------:R-:W-:Y:S01]  /*6c20*/  FMUL R50, R54, UR38 ;  /* 0x0000002636327c20 */ /* 0x000fe20008400000 */
[----:B------:R-:W-:Y:S01]  /*6c30*/  FSEL R48, R48, -INF , !P2 ;  /* 0xff80000030307808 */ /* 0x000fe20005000000 */
[----:B------:R-:W-:Y:S01]  /*6c40*/  FMUL R54, R58, UR38 ;  /* 0x000000263a367c20 */ /* 0x000fe20008400000 */
[----:B------:R-:W-:Y:S01]  /*6c50*/  FMNMX3 R40, R40, R43, R44, !PT ;  /* 0x0000002b28287276 */ /* 0x000fe2000780002c */
[----:B------:R-:W-:Y:S01]  /*6c60*/  FMUL R58, R62, UR38 ;  /* 0x000000263e3a7c20 */ /* 0x000fe20008400000 */
[----:B------:R-:W-:Y:S01]  /*6c70*/  LOP3.LUT P2, RZ, R49, 0x1, RZ, 0xc0, !PT ;  /* 0x0000000131ff7812 */ /* 0x000fe2000784c0ff */
[----:B------:R-:W-:Y:S01]  /*6c80*/  FMUL R62, R66, UR38 ;  /* 0x00000026423e7c20 */ /* 0x000fe20008400000 */
[----:B------:R-:W-:-:S02]  /*6c90*/  SHF.R.U64 R49, R118, 0x9, RZ ;  /* 0x0000000976317819 */ /* 0x000fc400000012ff */
[----:B------:R-:W-:Y:S02]  /*6ca0*/  SHF.R.U64 R51, R118, 0xa, RZ ;  /* 0x0000000a76337819 */ /* 0x000fe400000012ff */
[----:B------:R-:W-:Y:S02]  /*6cb0*/  FMNMX3 R40, R40, R45, R46, !PT ;  /* 0x0000002d28287276 */ /* 0x000fe4000780002e */
[----:B------:R-:W-:Y:S02]  /*6cc0*/  FSEL R50, R50, -INF , !P6 ;  /* 0xff80000032327808 */ /* 0x000fe40007000000 */
[----:B------:R-:W-:Y:S02]  /*6cd0*/  FSEL R53, R53, -INF , !P3 ;  /* 0xff80000035357808 */ /* 0x000fe40005800000 */
[----:B------:R-:W-:Y:S02]  /*6ce0*/  LOP3.LUT P6, RZ, R49, 0x1, RZ, 0xc0, !PT ;  /* 0x0000000131ff7812 */ /* 0x000fe400078cc0ff */
[----:B------:R-:W-:-:S02]  /*6cf0*/  LOP3.LUT P3, RZ, R51, 0x1, RZ, 0xc0, !PT ;  /* 0x0000000133ff7812 */ /* 0x000fc4000786c0ff */
[C---:B------:R-:W-:Y:S02]  /*6d00*/  SHF.R.U64 R49, R118.reuse, 0x7, RZ ;  /* 0x0000000776317819 */ /* 0x040fe400000012ff */
[----:B------:R-:W-:Y:S02]  /*6d10*/  SHF.R.U64 R51, R118, 0x8, RZ ;  /* 0x0000000876337819 */ /* 0x000fe400000012ff */
[----:B------:R-:W-:Y:S02]  /*6d20*/  FMNMX3 R40, R40, R47, R48, !PT ;  /* 0x0000002f28287276 */ /* 0x000fe40007800030 */
[----:B------:R-:W-:Y:S02]  /*6d30*/  FSEL R52, R52, -INF , !P2 ;  /* 0xff80000034347808 */ /* 0x000fe40005000000 */
[----:B------:R-:W-:Y:S02]  /*6d40*/  FSEL R55, R55, -INF , !P1 ;  /* 0xff80000037377808 */ /* 0x000fe40004800000 */
[----:B------:R-:W-:-:S02]  /*6d50*/  LOP3.LUT P2, RZ, R49, 0x1, RZ, 0xc0, !PT ;  /* 0x0000000131ff7812 */ /* 0x000fc4000784c0ff */
[----:B------:R-:W-:Y:S02]  /*6d60*/  LOP3.LUT P1, RZ, R51, 0x1, RZ, 0xc0, !PT ;  /* 0x0000000133ff7812 */ /* 0x000fe4000782c0ff */
[----:B------:R-:W-:Y:S02]  /*6d70*/  SHF.R.U64 R49, R118, 0x5, RZ ;  /* 0x0000000576317819 */ /* 0x000fe400000012ff */
[----:B------:R-:W-:Y:S02]  /*6d80*/  FMNMX3 R40, R40, R53, R50, !PT ;  /* 0x0000003528287276 */ /* 0x000fe40007800032 */
[----:B------:R-:W-:Y:S02]  /*6d90*/  SHF.R.U64 R51, R118, 0x6, RZ ;  /* 0x0000000676337819 */ /* 0x000fe400000012ff */
[----:B------:R-:W-:Y:S02]  /*6da0*/  FSEL R54, R54, -INF , !P6 ;  /* 0xff80000036367808 */ /* 0x000fe40007000000 */
[----:B------:R-:W-:-:S02]  /*6db0*/  FSEL R57, R57, -INF , !P3 ;  /* 0xff80000039397808 */ /* 0x000fc40005800000 */
[----:B------:R-:W-:Y:S02]  /*6dc0*/  LOP3.LUT P6, RZ, R49, 0x1, RZ, 0xc0, !PT ;  /* 0x0000000131ff7812 */ /* 0x000fe400078cc0ff */
[----:B------:R-:W-:Y:S02]  /*6dd0*/  FMNMX3 R40, R40, R55, R52, !PT ;  /* 0x0000003728287276 */ /* 0x000fe40007800034 */
[----:B------:R-:W-:Y:S02]  /*6de0*/  LOP3.LUT P3, RZ, R51, 0x1, RZ, 0xc0, !PT ;  /* 0x0000000133ff7812 */ /* 0x000fe4000786c0ff */
[C---:B------:R-:W-:Y:S02]  /*6df0*/  SHF.R.U64 R49, R118.reuse, 0x3, RZ ;  /* 0x0000000376317819 */ /* 0x040fe400000012ff */
[----:B------:R-:W-:Y:S02]  /*6e00*/  SHF.R.U64 R51, R118, 0x4, RZ ;  /* 0x0000000476337819 */ /* 0x000fe400000012ff */
[----:B------:R-:W-:-:S02]  /*6e10*/  FSEL R59, R59, -INF , !P1 ;  /* 0xff8000003b3b7808 */ /* 0x000fc40004800000 */
[----:B------:R-:W-:Y:S02]  /*6e20*/  FSEL R56, R56, -INF , !P2 ;  /* 0xff80000038387808 */ /* 0x000fe40005000000 */
[----:B------:R-:W-:Y:S02]  /*6e30*/  FMNMX3 R40, R40, R57, R54, !PT ;  /* 0x0000003928287276 */ /* 0x000fe40007800036 */
[----:B------:R-:W-:Y:S02]  /*6e40*/  LOP3.LUT P2, RZ, R49, 0x1, RZ, 0xc0, !PT ;  /* 0x0000000131ff7812 */ /* 0x000fe4000784c0ff */
[----:B------:R-:W-:Y:S01]  /*6e50*/  LOP3.LUT P1, RZ, R51, 0x1, RZ, 0xc0, !PT ;  /* 0x0000000133ff7812 */ /* 0x000fe2000782c0ff */
[----:B------:R-:W-:Y:S01]  /*6e60*/  FMUL R51, R64, UR38 ;  /* 0x0000002640337c20 */ /* 0x000fe20008400000 */
[C---:B------:R-:W-:Y:S02]  /*6e70*/  SHF.R.U64 R49, R118.reuse, 0x2, RZ ;  /* 0x0000000276317819 */ /* 0x040fe400000012ff */
[----:B------:R-:W-:-:S02]  /*6e80*/  SHF.R.U64 R118, R118, 0x1, RZ ;  /* 0x0000000176767819 */ /* 0x000fc400000012ff */
[----:B------:R-:W-:Y:S02]  /*6e90*/  FSEL R61, R61, -INF , !P3 ;  /* 0xff8000003d3d7808 */ /* 0x000fe40005800000 */
[----:B------:R-:W-:Y:S02]  /*6ea0*/  FSEL R58, R58, -INF , !P6 ;  /* 0xff8000003a3a7808 */ /* 0x000fe40007000000 */
[----:B------:R-:W-:Y:S02]  /*6eb0*/  FMNMX3 R40, R40, R59, R56, !PT ;  /* 0x0000003b28287276 */ /* 0x000fe40007800038 */
[----:B------:R-:W-:Y:S01]  /*6ec0*/  LOP3.LUT P3, RZ, R49, 0x1, RZ, 0xc0, !PT ;  /* 0x0000000131ff7812 */ /* 0x000fe2000786c0ff */
[----:B------:R-:W-:Y:S01]  /*6ed0*/  FMUL R49, R65, UR38 ;  /* 0x0000002641317c20 */ /* 0x000fe20008400000 */
[----:B------:R-:W-:Y:S02]  /*6ee0*/  LOP3.LUT P6, RZ, R118, 0x1, RZ, 0xc0, !PT ;  /* 0x0000000176ff7812 */ /* 0x000fe400078cc0ff */
[----:B------:R-:W-:-:S02]  /*6ef0*/  FSEL R60, R60, -INF , !P1 ;  /* 0xff8000003c3c7808 */ /* 0x000fc40004800000 */
[----:B------:R-:W-:Y:S02]  /*6f00*/  FSEL R51, R51, -INF , !P2 ;  /* 0xff80000033337808 */ /* 0x000fe40005000000 */
[----:B------:R-:W-:Y:S02]  /*6f10*/  FMNMX3 R40, R40, R61, R58, !PT ;  /* 0x0000003d28287276 */ /* 0x000fe4000780003a */
[----:B------:R-:W-:Y:S02]  /*6f20*/  FSEL R49, R49, -INF , !P3 ;  /* 0xff80000031317808 */ /* 0x000fe40005800000 */
[----:B------:R-:W-:Y:S02]  /*6f30*/  FSEL R62, R62, -INF , !P6 ;  /* 0xff8000003e3e7808 */ /* 0x000fe40007000000 */
[----:B------:R-:W-:Y:S02]  /*6f40*/  FMNMX3 R40, R40, R60, R51, !PT ;  /* 0x0000003c28287276 */ /* 0x000fe40007800033 */
[----:B------:R-:W-:Y:S01]  /*6f50*/  FSEL R63, R63, -INF , !P0 ;  /* 0xff8000003f3f7808 */ /* 0x000fe20004000000 */
[----:B---3--:R-:W0:Y:S01]  /*6f60*/  SYNCS.PHASECHK.TRANS64.TRYWAIT P0, [UR35], R112 ;  /* 0x00000070ff0075a7 */ /* 0x008e220008001123 */
[----:B------:R-:W-:-:S02]  /*6f70*/  FMNMX3 R40, R40, R49, R62, !PT ;  /* 0x0000003128287276 */ /* 0x000fc4000780003e */
[----:B------:R-:W-:Y:S02]  /*6f80*/  IADD3 R122, P1, PT, R98, UR34, RZ ;  /* 0x00000022627a7c10 */ /* 0x000fe4000ff3e0ff */
[----:B------:R-:W-:-:S05]  /*6f90*/  FMNMX3 R40, R40, R63, R111, !PT ;  /* 0x0000003f28287276 */ /* 0x000fca000780006f */
[--C-:B------:R-:W-:Y:S01]  /*6fa0*/  FADD R64, R5, -R40.reuse ;  /* 0x8000002805407221 */ /* 0x100fe20000000000 */
[--C-:B------:R-:W-:Y:S01]  /*6fb0*/  FADD R10, R10, -R40.reuse ;  /* 0x800000280a0a7221 */ /* 0x100fe20000000000 */
[--C-:B------:R-:W-:Y:S01]  /*6fc0*/  FADD R14, R14, -R40.reuse ;  /* 0x800000280e0e7221 */ /* 0x100fe20000000000 */
[--C-:B------:R-:W-:Y:S01]  /*6fd0*/  FADD R8, R8, -R40.reuse ;  /* 0x8000002808087221 */ /* 0x100fe20000000000 */
[----:B------:R-:W-:Y:S01]  /*6fe0*/  FMUL R65, R64, 1.4426950216293334961 ;  /* 0x3fb8aa3b40417820 */ /* 0x000fe20000400000 */
[--C-:B------:R-:W-:Y:S01]  /*6ff0*/  FADD R64, R6, -R40.reuse ;  /* 0x8000002806407221 */ /* 0x100fe20000000000 */
[--C-:B------:R-:W-:Y:S01]  /*7000*/  FADD R9, R9, -R40.reuse ;  /* 0x8000002809097221 */ /* 0x100fe20000000000 */
[--C-:B------:R-:W-:Y:S01]  /*7010*/  FADD R13, R13, -R40.reuse ;  /* 0x800000280d0d7221 */ /* 0x100fe20000000000 */
[----:B------:R1:W2:Y:S01]  /*7020*/  MUFU.EX2 R6, R65 ;  /* 0x0000004100067308 */ /* 0x0002a20000000800 */
[----:B------:R-:W-:Y:S01]  /*7030*/  FMUL R66, R64, 1.4426950216293334961 ;  /* 0x3fb8aa3b40427820 */ /* 0x000fe20000400000 */
[--C-:B------:R-:W-:Y:S01]  /*7040*/  FADD R64, R7, -R40.reuse ;  /* 0x8000002807407221 */ /* 0x100fe20000000000 */
[--C-:B------:R-:W-:Y:S01]  /*7050*/  FADD R119, R119, -R40.reuse ;  /* 0x8000002877777221 */ /* 0x100fe20000000000 */
[----:B------:R-:W-:Y:S01]  /*7060*/  FMUL R8, R8, 1.4426950216293334961 ;  /* 0x3fb8aa3b08087820 */ /* 0x000fe20000400000 */
[----:B------:R-:W-:Y:S01]  /*7070*/  FMUL R9, R9, 1.4426950216293334961 ;  /* 0x3fb8aa3b09097820 */ /* 0x000fe20000400000 */
[----:B------:R-:W-:Y:S01]  /*7080*/  FMUL R64, R64, 1.4426950216293334961 ;  /* 0x3fb8aa3b40407820 */ /* 0x000fe20000400000 */
[----:B------:R-:W-:Y:S01]  /*7090*/  FMUL R13, R13, 1.4426950216293334961 ;  /* 0x3fb8aa3b0d0d7820 */ /* 0x000fe20000400000 */
[----:B------:R3:W4:Y:S01]  /*70a0*/  MUFU.EX2 R7, R66 ;  /* 0x0000004200077308 */ /* 0x0007220000000800 */
[----:B-1----:R-:W-:Y:S01]  /*70b0*/  FMUL R65, R10, 1.4426950216293334961 ;  /* 0x3fb8aa3b0a417820 */ /* 0x002fe20000400000 */
[--C-:B------:R-:W-:Y:S01]  /*70c0*/  FADD R10, R11, -R40.reuse ;  /* 0x800000280b0a7221 */ /* 0x100fe20000000000 */
[----:B------:R-:W-:Y:S01]  /*70d0*/  FMUL R119, R119, 1.4426950216293334961 ;  /* 0x3fb8aa3b77777820 */ /* 0x000fe20000400000 */
[----:B------:R-:W-:-:S04]  /*70e0*/  FADD R116, R116, -R40 ;  /* 0x8000002874747221 */ /* 0x000fc80000000000 */
[----:B------:R1:W0:Y:S01]  /*70f0*/  MUFU.EX2 R11, R65 ;  /* 0x00000041000b7308 */ /* 0x0002220000000800 */
[----:B---3--:R-:W-:Y:S01]  /*7100*/  FMUL R66, R10, 1.4426950216293334961 ;  /* 0x3fb8aa3b0a427820 */ /* 0x008fe20000400000 */
[----:B------:R-:W-:-:S04]  /*7110*/  FADD R10, R12, -R40 ;  /* 0x800000280c0a7221 */ /* 0x000fc80000000000 */
[----:B------:R-:W-:Y:S02]  /*7120*/  FMUL R10, R10, 1.4426950216293334961 ;  /* 0x3fb8aa3b0a0a7820 */ /* 0x000fe40000400000 */
[----:B------:R3:W0:Y:S01]  /*7130*/  MUFU.EX2 R12, R66 ;  /* 0x00000042000c7308 */ /* 0x0006220000000800 */
[----:B-1----:R-:W-:Y:S01]  /*7140*/  FMUL R65, R14, 1.4426950216293334961 ;  /* 0x3fb8aa3b0e417820 */ /* 0x002fe20000400000 */
[----:B------:R-:W-:-:S06]  /*7150*/  FADD R14, R15, -R40 ;  /* 0x800000280f0e7221 */ /* 0x000fcc0000000000 */
[----:B------:R1:W0:Y:S01]  /*7160*/  MUFU.EX2 R5, R119 ;  /* 0x0000007700057308 */ /* 0x0002220000000800 */
[----:B---3--:R-:W-:Y:S01]  /*7170*/  FMUL R66, R14, 1.4426950216293334961 ;  /* 0x3fb8aa3b0e427820 */ /* 0x008fe20000400000 */
[----:B------:R-:W-:-:S04]  /*7180*/  FADD R14, R16, -R40 ;  /* 0x80000028100e7221 */ /* 0x000fc80000000000 */
[----:B------:R-:W-:Y:S02]  /*7190*/  FMUL R14, R14, 1.4426950216293334961 ;  /* 0x3fb8aa3b0e0e7820 */ /* 0x000fe40000400000 */
[----:B------:R-:W3:Y:S08]  /*71a0*/  MUFU.EX2 R64, R64 ;  /* 0x0000004000407308 */ /* 0x000ef00000000800 */
[----:B------:R-:W0:Y:S08]  /*71b0*/  MUFU.EX2 R8, R8 ;  /* 0x0000000800087308 */ /* 0x000e300000000800 */
[----:B------:R-:W0:Y:S08]  /*71c0*/  MUFU.EX2 R9, R9 ;  /* 0x0000000900097308 */ /* 0x000e300000000800 */
[----:B------:R-:W0:Y:S08]  /*71d0*/  MUFU.EX2 R10, R10 ;  /* 0x0000000a000a7308 */ /* 0x000e300000000800 */
[----:B------:R-:W0:Y:S08]  /*71e0*/  MUFU.EX2 R13, R13 ;  /* 0x0000000d000d7308 */ /* 0x000e300000000800 */
[----:B------:R1:W0:Y:S08]  /*71f0*/  MUFU.EX2 R15, R65 ;  /* 0x00000041000f7308 */ /* 0x0002300000000800 */
[----:B------:R1:W1:Y:S08]  /*7200*/  MUFU.EX2 R16, R66 ;  /* 0x0000004200107308 */ /* 0x0002700000000800 */
[----:B------:R-:W1:Y:S01]  /*7210*/  MUFU.EX2 R14, R14 ;  /* 0x0000000e000e7308 */ /* 0x000e620000000800 */
[----:B0-234-:R-:W-:Y:S05]  /*7220*/  @!P0 BRA `(.L_x_17) ;  /* 0x0000002c00c88947 */ /* 0x01dfea0003800000 */
.L_x_25:
[----:B------:R-:W-:Y:S01]  /*7230*/  IADD3 R118, P0, PT, R90, UR34, RZ ;  /* 0x000000225a767c10 */ /* 0x000fe2000ff1e0ff */
[--C-:B-1----:R-:W-:Y:S01]  /*7240*/  FADD R65, R115, -R40.reuse ;  /* 0x8000002873417221 */ /* 0x102fe20000000000 */
[----:B------:R-:W-:Y:S01]  /*7250*/  IADD3.X R123, PT, PT, R99, UR4, RZ, P1, !PT ;  /* 0x00000004637b7c10 */ /* 0x000fe20008ffe4ff */
[----:B------:R-:W-:Y:S01]  /*7260*/  FMUL R67, R116, 1.4426950216293334961 ;  /* 0x3fb8aa3b74437820 */ /* 0x000fe20000400000 */
[----:B------:R-:W-:Y:S02]  /*7270*/  IADD3.X R119, PT, PT, R91, UR4, RZ, P0, !PT ;  /* 0x000000045b777c10 */ /* 0x000fe400087fe4ff */
[----:B------:R-:W-:Y:S01]  /*7280*/  IADD3 R132, P0, PT, R84, UR34, RZ ;  /* 0x0000002254847c10 */ /* 0x000fe2000ff1e0ff */
[----:B------:R-:W-:Y:S01]  /*7290*/  FMUL R66, R65, 1.4426950216293334961 ;  /* 0x3fb8aa3b41427820 */ /* 0x000fe20000400000 */
[----:B------:R-:W-:Y:S01]  /*72a0*/  IADD3 R120, P1, PT, R88, UR34, RZ ;  /* 0x0000002258787c10 */ /* 0x000fe2000ff3e0ff */
[----:B------:R-:W2:Y:S01]  /*72b0*/  LDG.E.U8 R115, desc[UR30][R122.64] ;  /* 0x0000001e7a737981 */ /* 0x000ea2000c1e1100 */
[----:B------:R-:W-:Y:S01]  /*72c0*/  IADD3.X R133, PT, PT, R85, UR4, RZ, P0, !PT ;  /* 0x0000000455857c10 */ /* 0x000fe200087fe4ff */
[--C-:B------:R-:W-:Y:S01]  /*72d0*/  FADD R17, R17, -R40.reuse ;  /* 0x8000002811117221 */ /* 0x100fe20000000000 */
[----:B------:R-:W-:Y:S01]  /*72e0*/  IADD3 R124, P0, PT, R92, UR34, RZ ;  /* 0x000000225c7c7c10 */ /* 0x000fe2000ff1e0ff */
[--C-:B------:R-:W-:Y:S01]  /*72f0*/  FADD R65, R113, -R40.reuse ;  /* 0x8000002871417221 */ /* 0x100fe20000000000 */
[----:B------:R-:W-:Y:S01]  /*7300*/  IADD3.X R121, PT, PT, R89, UR4, RZ, P1, !PT ;  /* 0x0000000459797c10 */ /* 0x000fe20008ffe4ff */
[----:B------:R0:W3:Y:S01]  /*7310*/  LDG.E.U8 R119, desc[UR30][R118.64] ;  /* 0x0000001e76777981 */ /* 0x0000e2000c1e1100 */
[----:B------:R-:W-:Y:S01]  /*7320*/  IADD3.X R125, PT, PT, R93, UR4, RZ, P0, !PT ;  /* 0x000000045d7d7c10 */ /* 0x000fe200087fe4ff */
[--C-:B------:R-:W-:Y:S01]  /*7330*/  FADD R18, R18, -R40.reuse ;  /* 0x8000002812127221 */ /* 0x100fe20000000000 */
[----:B------:R-:W-:Y:S01]  /*7340*/  IADD3 R130, P0, PT, R86, UR34, RZ ;  /* 0x0000002256827c10 */ /* 0x000fe2000ff1e0ff */
[----:B------:R-:W-:Y:S01]  /*7350*/  FMUL R112, R65, 1.4426950216293334961 ;  /* 0x3fb8aa3b41707820 */ /* 0x000fe20000400000 */
[--C-:B------:R-:W-:Y:S01]  /*7360*/  FADD R65, R22, -R40.reuse ;  /* 0x8000002816417221 */ /* 0x100fe20000000000 */
[----:B------:R-:W-:Y:S01]  /*7370*/  IADD3 R128, P1, PT, R96, UR34, RZ ;  /* 0x0000002260807c10 */ /* 0x000fe2000ff3e0ff */
[----:B------:R1:W4:Y:S01]  /*7380*/  LDG.E.U8 R123, desc[UR30][R124.64] ;  /* 0x0000001e7c7b7981 */ /* 0x000322000c1e1100 */
[----:B------:R-:W-:Y:S01]  /*7390*/  IADD3.X R131, PT, PT, R87, UR4, RZ, P0, !PT ;  /* 0x0000000457837c10 */ /* 0x000fe200087fe4ff */
[--C-:B------:R-:W-:Y:S01]  /*73a0*/  FADD R20, R20, -R40.reuse ;  /* 0x8000002814147221 */ /* 0x100fe20000000000 */
[----:B0-----:R-:W-:Y:S01]  /*73b0*/  FMUL R118, R65, 1.4426950216293334961 ;  /* 0x3fb8aa3b41767820 */ /* 0x001fe20000400000 */
[----:B------:R-:W-:Y:S01]  /*73c0*/  IADD3.X R129, PT, PT, R97, UR4, RZ, P1, !PT ;  /* 0x0000000461817c10 */ /* 0x000fe20008ffe4ff */
[--C-:B------:R-:W-:Y:S01]  /*73d0*/  FADD R65, R21, -R40.reuse ;  /* 0x8000002815417221 */ /* 0x100fe20000000000 */
[----:B------:R-:W5:Y:S01]  /*73e0*/  LDG.E.U8 R121, desc[UR30][R120.64] ;  /* 0x0000001e78797981 */ /* 0x000f62000c1e1100 */
[--C-:B------:R-:W-:Y:S01]  /*73f0*/  FADD R25, R25, -R40.reuse ;  /* 0x8000002819197221 */ /* 0x100fe20000000000 */
[--C-:B------:R-:W-:Y:S01]  /*7400*/  FADD R19, R19, -R40.reuse ;  /* 0x8000002813137221 */ /* 0x100fe20000000000 */
[--C-:B------:R-:W-:Y:S01]  /*7410*/  FADD R26, R26, -R40.reuse ;  /* 0x800000281a1a7221 */ /* 0x100fe20000000000 */
[----:B-1----:R-:W-:Y:S01]  /*7420*/  IADD3 R124, P0, PT, R94, UR34, RZ ;  /* 0x000000225e7c7c10 */ /* 0x002fe2000ff1e0ff */
[----:B------:R-:W2:Y:S01]  /*7430*/  LDG.E.U8 R113, desc[UR30][R132.64] ;  /* 0x0000001e84717981 */ /* 0x000ea2000c1e1100 */
[--C-:B------:R-:W-:Y:S01]  /*7440*/  FADD R27, R27, -R40.reuse ;  /* 0x800000281b1b7221 */ /* 0x100fe20000000000 */
[--C-:B------:R-:W-:Y:S01]  /*7450*/  FADD R30, R30, -R40.reuse ;  /* 0x800000281e1e7221 */ /* 0x100fe20000000000 */
[----:B------:R-:W-:Y:S01]  /*7460*/  IADD3.X R125, PT, PT, R95, UR4, RZ, P0, !PT ;  /* 0x000000045f7d7c10 */ /* 0x000fe200087fe4ff */
[----:B------:R-:W-:Y:S01]  /*7470*/  FMUL R116, R65, 1.4426950216293334961 ;  /* 0x3fb8aa3b41747820 */ /* 0x000fe20000400000 */
[----:B------:R-:W2:Y:S01]  /*7480*/  LDG.E.U8 R129, desc[UR30][R128.64] ;  /* 0x0000001e80817981 */ /* 0x000ea2000c1e1100 */
[--C-:B------:R-:W-:Y:S01]  /*7490*/  FADD R28, R28, -R40.reuse ;  /* 0x800000281c1c7221 */ /* 0x100fe20000000000 */
[--C-:B------:R-:W-:Y:S01]  /*74a0*/  FADD R31, R31, -R40.reuse ;  /* 0x800000281f1f7221 */ /* 0x100fe20000000000 */
[----:B------:R-:W-:Y:S01]  /*74b0*/  FADD R29, R29, -R40 ;  /* 0x800000281d1d7221 */ /* 0x000fe20000000000 */
[----:B------:R-:W2:Y:S01]  /*74c0*/  LDG.E.U8 R131, desc[UR30][R130.64] ;  /* 0x0000001e82837981 */ /* 0x000ea2000c1e1100 */
[----:B------:R-:W0:Y:S03]  /*74d0*/  MUFU.EX2 R67, R67 ;  /* 0x0000004300437308 */ /* 0x000e260000000800 */
[----:B------:R1:W2:Y:S01]  /*74e0*/  LDG.E.U8 R65, desc[UR30][R124.64] ;  /* 0x0000001e7c417981 */ /* 0x0002a2000c1e1100 */
[----:B------:R-:W-:Y:S01]  /*74f0*/  FMUL R135, R17, 1.4426950216293334961 ;  /* 0x3fb8aa3b11877820 */ /* 0x000fe20000400000 */
[----:B------:R-:W-:Y:S01]  /*7500*/  FMUL R17, R18, 1.4426950216293334961 ;  /* 0x3fb8aa3b12117820 */ /* 0x000fe20000400000 */
[----:B------:R-:W-:Y:S01]  /*7510*/  FMUL R18, R20, 1.4426950216293334961 ;  /* 0x3fb8aa3b14127820 */ /* 0x000fe20000400000 */
[----:B------:R-:W-:Y:S01]  /*7520*/  FMUL R20, R25, 1.4426950216293334961 ;  /* 0x3fb8aa3b19147820 */ /* 0x000fe20000400000 */
[----:B------:R0:W-:Y:S01]  /*7530*/  MUFU.EX2 R22, R112 ;  /* 0x0000007000167308 */ /* 0x0001e20000000800 */
[----:B------:R-:W-:Y:S01]  /*7540*/  FMUL R25, R26, 1.4426950216293334961 ;  /* 0x3fb8aa3b1a197820 */ /* 0x000fe20000400000 */
[----:B------:R-:W-:Y:S01]  /*7550*/  FMUL R26, R27, 1.4426950216293334961 ;  /* 0x3fb8aa3b1b1a7820 */ /* 0x000fe20000400000 */
[----:B------:R-:W-:Y:S01]  /*7560*/  FMUL R27, R30, 1.4426950216293334961 ;  /* 0x3fb8aa3b1e1b7820 */ /* 0x000fe20000400000 */
[----:B------:R-:W-:Y:S01]  /*7570*/  FADD R30, R5, R6 ;  /* 0x00000006051e7221 */ /* 0x000fe20000000000 */
[----:B0-----:R-:W-:Y:S01]  /*7580*/  FMUL R112, R19, 1.4426950216293334961 ;  /* 0x3fb8aa3b13707820 */ /* 0x001fe20000400000 */
[----:B------:R-:W-:-:S03]  /*7590*/  FADD R19, R23, -R40 ;  /* 0x8000002817137221 */ /* 0x000fc60000000000 */
[----:B------:R0:W-:Y:S02]  /*75a0*/  MUFU.EX2 R23, R112 ;  /* 0x0000007000177308 */ /* 0x0001e40000000800 */
[----:B0-----:R-:W-:Y:S01]  /*75b0*/  FMUL R112, R28, 1.4426950216293334961 ;  /* 0x3fb8aa3b1c707820 */ /* 0x001fe20000400000 */
[----:B------:R-:W-:Y:S01]  /*75c0*/  FMUL R28, R31, 1.4426950216293334961 ;  /* 0x3fb8aa3b1f1c7820 */ /* 0x000fe20000400000 */
[----:B------:R-:W-:-:S04]  /*75d0*/  FADD R31, R7, R30 ;  /* 0x0000001e071f7221 */ /* 0x000fc80000000000 */
[----:B------:R-:W-:Y:S01]  /*75e0*/  FADD R31, R64, R31 ;  /* 0x0000001f401f7221 */ /* 0x000fe20000000000 */
[----:B------:R-:W-:-:S03]  /*75f0*/  FMUL R29, R29, 1.4426950216293334961 ;  /* 0x3fb8aa3b1d1d7820 */ /* 0x000fc60000400000 */
[----:B------:R-:W-:Y:S01]  /*7600*/  FADD R30, R8, R31 ;  /* 0x0000001f081e7221 */ /* 0x000fe20000000000 */
[----:B-1----:R0:W-:Y:S03]  /*7610*/  MUFU.EX2 R125, R29 ;  /* 0x0000001d007d7308 */ /* 0x0021e60000000800 */
[----:B------:R-:W-:-:S04]  /*7620*/  FADD R30, R9, R30 ;  /* 0x0000001e091e7221 */ /* 0x000fc80000000000 */
[----:B0-----:R-:W-:-:S04]  /*7630*/  FADD R29, R11, R30 ;  /* 0x0000001e0b1d7221 */ /* 0x001fc80000000000 */
[----:B------:R-:W-:Y:S01]  /*7640*/  FADD R29, R12, R29 ;  /* 0x0000001d0c1d7221 */ /* 0x000fe20000000000 */
[----:B------:R-:W-:-:S03]  /*7650*/  FADD R114, R114, -R40 ;  /* 0x8000002872727221 */ /* 0x000fc60000000000 */
[----:B------:R-:W-:Y:S01]  /*7660*/  FADD R30, R10, R29 ;  /* 0x0000001d0a1e7221 */ /* 0x000fe20000000000 */
[----:B------:R-:W0:Y:S03]  /*7670*/  MUFU.EX2 R66, R66 ;  /* 0x0000004200427308 */ /* 0x000e260000000800 */
[----:B------:R-:W-:Y:S01]  /*7680*/  FADD R30, R13, R30 ;  /* 0x0000001e0d1e7221 */ /* 0x000fe20000000000 */
[----:B------:R-:W-:-:S03]  /*7690*/  FMUL R114, R114, 1.4426950216293334961 ;  /* 0x3fb8aa3b72727820 */ /* 0x000fc60000400000 */
[----:B------:R-:W-:Y:S01]  /*76a0*/  FADD R29, R15, R30 ;  /* 0x0000001e0f1d7221 */ /* 0x000fe20000000000 */
[----:B------:R-:W1:Y:S03]  /*76b0*/  MUFU.EX2 R127, R114 ;  /* 0x00000072007f7308 */ /* 0x000e660000000800 */
[----:B------:R-:W-:-:S04]  /*76c0*/  FADD R29, R16, R29 ;  /* 0x0000001d101d7221 */ /* 0x000fc80000000000 */
[----:B------:R-:W-:Y:S01]  /*76d0*/  FADD R30, R14, R29 ;  /* 0x0000001d0e1e7221 */ /* 0x000fe20000000000 */
[----:B------:R-:W1:Y:S03]  /*76e0*/  MUFU.EX2 R21, R118 ;  /* 0x0000007600157308 */ /* 0x000e660000000800 */
[----:B------:R-:W-:-:S04]  /*76f0*/  FADD R29, R67, R30 ;  /* 0x0000001e431d7221 */ /* 0x000fc80000000000 */
[----:B0-----:R-:W-:Y:S01]  /*7700*/  FADD R30, R66, R29 ;  /* 0x0000001d421e7221 */ /* 0x001fe20000000000 */
[----:B------:R-:W0:Y:S03]  /*7710*/  MUFU.EX2 R116, R116 ;  /* 0x0000007400747308 */ /* 0x000e260000000800 */
[----:B-1----:R-:W-:-:S05]  /*7720*/  FADD R29, R127, R30 ;  /* 0x0000001e7f1d7221 */ /* 0x002fca0000000000 */
[----:B------:R-:W1:Y:S01]  /*7730*/  MUFU.EX2 R135, R135 ;  /* 0x0000008700877308 */ /* 0x000e620000000800 */
[----:B------:R-:W-:Y:S01]  /*7740*/  FADD R30, R22, R29 ;  /* 0x0000001d161e7221 */ /* 0x000fe20000000000 */
[----:B------:R-:W-:-:S06]  /*7750*/  FMUL R114, R19, 1.4426950216293334961 ;  /* 0x3fb8aa3b13727820 */ /* 0x000fcc0000400000 */
[----:B------:R-:W1:Y:S01]  /*7760*/  MUFU.EX2 R17, R17 ;  /* 0x0000001100117308 */ /* 0x000e620000000800 */
[----:B------:R-:W-:Y:S01]  /*7770*/  FADD R29, R21, R30 ;  /* 0x0000001e151d7221 */ /* 0x000fe20000000000 */
[----:B------:R-:W-:-:S06]  /*7780*/  FADD R19, R24, -R40 ;  /* 0x8000002818137221 */ /* 0x000fcc0000000000 */
[----:B------:R-:W1:Y:S01]  /*7790*/  MUFU.EX2 R18, R18 ;  /* 0x0000001200127308 */ /* 0x000e620000000800 */
[----:B0-----:R-:W-:Y:S01]  /*77a0*/  FADD R30, R116, R29 ;  /* 0x0000001d741e7221 */ /* 0x001fe20000000000 */
[----:B------:R-:W-:Y:S01]  /*77b0*/  FMUL R19, R19, 1.4426950216293334961 ;  /* 0x3fb8aa3b13137820 */ /* 0x000fe20000400000 */
[--C-:B------:R-:W-:Y:S01]  /*77c0*/  FADD R33, R33, -R40.reuse ;  /* 0x8000002821217221 */ /* 0x100fe20000000000 */
[----:B------:R-:W-:Y:S01]  /*77d0*/  FADD R4, R4, -R40 ;  /* 0x8000002804047221 */ /* 0x000fe20000000000 */
[----:B-1----:R-:W-:-:S03]  /*77e0*/  FADD R30, R135, R30 ;  /* 0x0000001e871e7221 */ /* 0x002fc60000000000 */
[----:B------:R-:W0:Y:S01]  /*77f0*/  MUFU.EX2 R24, R114 ;  /* 0x0000007200187308 */ /* 0x000e220000000800 */
[----:B------:R-:W-:Y:S01]  /*7800*/  FMUL R33, R33, 1.4426950216293334961 ;  /* 0x3fb8aa3b21217820 */ /* 0x000fe20000400000 */
[----:B------:R-:W-:Y:S01]  /*7810*/  FMUL R4, R4, 1.4426950216293334961 ;  /* 0x3fb8aa3b04047820 */ /* 0x000fe20000400000 */
[----:B------:R-:W-:-:S05]  /*7820*/  FADD R29, R17, R30 ;  /* 0x0000001e111d7221 */ /* 0x000fca0000000000 */
[----:B------:R-:W1:Y:S08]  /*7830*/  MUFU.EX2 R19, R19 ;  /* 0x0000001300137308 */ /* 0x000e700000000800 */
[----:B------:R-:W-:Y:S08]  /*7840*/  MUFU.EX2 R133, R33 ;  /* 0x0000002100857308 */ /* 0x000ff00000000800 */
[----:B------:R-:W0:Y:S08]  /*7850*/  MUFU.EX2 R20, R20 ;  /* 0x0000001400147308 */ /* 0x000e300000000800 */
[----:B------:R0:W-:Y:S02]  /*7860*/  MUFU.EX2 R33, R4 ;  /* 0x0000000400217308 */ /* 0x0001e40000000800 */
[----:B0-----:R-:W-:-:S06]  /*7870*/  FADD R4, R18, R29 ;  /* 0x0000001d12047221 */ /* 0x001fcc0000000000 */
[----:B------:R-:W0:Y:S01]  /*7880*/  MUFU.EX2 R25, R25 ;  /* 0x0000001900197308 */ /* 0x000e220000000800 */
[----:B------:R-:W-:-:S04]  /*7890*/  FADD R29, R23, R4 ;  /* 0x00000004171d7221 */ /* 0x000fc80000000000 */
[----:B------:R-:W-:-:S03]  /*78a0*/  FADD R4, R24, R29 ;  /* 0x0000001d18047221 */ /* 0x000fc60000000000 */
[----:B------:R-:W0:Y:S01]  /*78b0*/  MUFU.EX2 R26, R26 ;  /* 0x0000001a001a7308 */ /* 0x000e220000000800 */
[----:B-1----:R-:W-:-:S07]  /*78c0*/  FADD R29, R19, R4 ;  /* 0x00000004131d7221 */ /* 0x002fce0000000000 */
[----:B------:R-:W1:Y:S01]  /*78d0*/  MUFU.EX2 R112, R112 ;  /* 0x0000007000707308 */ /* 0x000e620000000800 */
[----:B------:R-:W-:Y:S01]  /*78e0*/  FADD R4, R20, R29 ;  /* 0x0000001d14047221 */ /* 0x000fe20000000000 */
[----:B------:R-:W-:-:S03]  /*78f0*/  FADD R32, R32, -R40 ;  /* 0x8000002820207221 */ /* 0x000fc60000000000 */
[----:B0-----:R-:W-:-:S03]  /*7900*/  FADD R29, R25, R4 ;  /* 0x00000004191d7221 */ /* 0x001fc60000000000 */
[----:B------:R-:W0:Y:S01]  /*7910*/  MUFU.EX2 R27, R27 ;  /* 0x0000001b001b7308 */ /* 0x000e220000000800 */
[----:B------:R-:W-:Y:S01]  /*7920*/  FMUL R32, R32, 1.4426950216293334961 ;  /* 0x3fb8aa3b20207820 */ /* 0x000fe20000400000 */
[----:B------:R-:W-:Y:S01]  /*7930*/  FADD R29, R26, R29 ;  /* 0x0000001d1a1d7221 */ /* 0x000fe20000000000 */
[----:B------:R-:W-:-:S05]  /*7940*/  FADD R34, R34, -R40 ;  /* 0x8000002822227221 */ /* 0x000fca0000000000 */
[----:B------:R-:W0:Y:S01]  /*7950*/  MUFU.EX2 R28, R28 ;  /* 0x0000001c001c7308 */ /* 0x000e220000000800 */
[----:B-1----:R-:W-:Y:S01]  /*7960*/  FADD R4, R112, R29 ;  /* 0x0000001d70047221 */ /* 0x002fe20000000000 */
[----:B------:R-:W-:Y:S01]  /*7970*/  FADD R35, R35, -R40 ;  /* 0x8000002823237221 */ /* 0x000fe20000000000 */
[----:B------:R-:W-:-:S05]  /*7980*/  FMUL R34, R34, 1.4426950216293334961 ;  /* 0x3fb8aa3b22227820 */ /* 0x000fca0000400000 */
[----:B------:R-:W1:Y:S01]  /*7990*/  MUFU.EX2 R114, R32 ;  /* 0x0000002000727308 */ /* 0x000e620000000800 */
[----:B------:R-:W-:Y:S01]  /*79a0*/  FADD R4, R125, R4 ;  /* 0x000000047d047221 */ /* 0x000fe20000000000 */
[----:B------:R-:W-:Y:S01]  /*79b0*/  FMUL R35, R35, 1.4426950216293334961 ;  /* 0x3fb8aa3b23237820 */ /* 0x000fe20000400000 */
[----:B------:R-:W-:Y:S02]  /*79c0*/  FADD R36, R36, -R40 ;  /* 0x8000002824247221 */ /* 0x000fe40000000000 */
[----:B0-----:R-:W-:-:S03]  /*79d0*/  FADD R29, R27, R4 ;  /* 0x000000041b1d7221 */ /* 0x001fc60000000000 */
[----:B------:R-:W0:Y:S01]  /*79e0*/  MUFU.EX2 R31, R34 ;  /* 0x00000022001f7308 */ /* 0x000e220000000800 */
[----:B------:R-:W-:Y:S01]  /*79f0*/  FMUL R36, R36, 1.4426950216293334961 ;  /* 0x3fb8aa3b24247820 */ /* 0x000fe20000400000 */
[----:B------:R-:W-:Y:S01]  /*7a00*/  FADD R37, R37, -R40 ;  /* 0x8000002825257221 */ /* 0x000fe20000000000 */
[----:B------:R-:W-:-:S05]  /*7a10*/  FADD R29, R28, R29 ;  /* 0x0000001d1c1d7221 */ /* 0x000fca0000000000 */
[----:B------:R-:W0:Y:S01]  /*7a20*/  MUFU.EX2 R35, R35 ;  /* 0x0000002300237308 */ /* 0x000e220000000800 */
[----:B------:R-:W-:Y:S01]  /*7a30*/  FMUL R37, R37, 1.4426950216293334961 ;  /* 0x3fb8aa3b25257820 */ /* 0x000fe20000400000 */
[----:B-1----:R-:W-:Y:S01]  /*7a40*/  FADD R4, R114, R29 ;  /* 0x0000001d72047221 */ /* 0x002fe20000000000 */
[----:B------:R-:W-:-:S05]  /*7a50*/  FADD R39, R39, -R40 ;  /* 0x8000002827277221 */ /* 0x000fca0000000000 */
[----:B------:R-:W1:Y:S01]  /*7a60*/  MUFU.EX2 R118, R36 ;  /* 0x0000002400767308 */ /* 0x000e620000000800 */
[----:B------:R-:W-:Y:S01]  /*7a70*/  FADD R4, R133, R4 ;  /* 0x0000000485047221 */ /* 0x000fe20000000000 */
[----:B------:R-:W-:Y:S01]  /*7a80*/  FMUL R39, R39, 1.4426950216293334961 ;  /* 0x3fb8aa3b27277820 */ /* 0x000fe20000400000 */
[----:B------:R-:W-:-:S05]  /*7a90*/  FADD R38, R38, -R40 ;  /* 0x8000002826267221 */ /* 0x000fca0000000000 */
[----:B------:R-:W1:Y:S01]  /*7aa0*/  MUFU.EX2 R137, R37 ;  /* 0x0000002500897308 */ /* 0x000e620000000800 */
[----:B0-----:R-:W-:Y:S01]  /*7ab0*/  FADD R4, R31, R4 ;  /* 0x000000041f047221 */ /* 0x001fe20000000000 */
[----:B------:R-:W-:Y:S01]  /*7ac0*/  FADD R41, R41, -R40 ;  /* 0x8000002829297221 */ /* 0x000fe20000000000 */
[----:B------:R-:W-:Y:S02]  /*7ad0*/  FMUL R38, R38, 1.4426950216293334961 ;  /* 0x3fb8aa3b26267820 */ /* 0x000fe40000400000 */
[----:B------:R-:W-:Y:S01]  /*7ae0*/  FADD R29, R35, R4 ;  /* 0x00000004231d7221 */ /* 0x000fe20000000000 */
[----:B------:R-:W-:Y:S02]  /*7af0*/  FMUL R41, R41, 1.4426950216293334961 ;  /* 0x3fb8aa3b29297820 */ /* 0x000fe40000400000 */
[----:B------:R-:W0:Y:S01]  /*7b00*/  MUFU.EX2 R32, R39 ;  /* 0x0000002700207308 */ /* 0x000e220000000800 */
[--C-:B------:R-:W-:Y:S01]  /*7b10*/  FADD R42, R42, -R40.reuse ;  /* 0x800000282a2a7221 */ /* 0x100fe20000000000 */
[----:B-1----:R-:W-:Y:S01]  /*7b20*/  FADD R4, R118, R29 ;  /* 0x0000001d76047221 */ /* 0x002fe20000000000 */
[----:B------:R-:W-:-:S05]  /*7b30*/  FADD R43, R43, -R40 ;  /* 0x800000282b2b7221 */ /* 0x000fca0000000000 */
[----:B------:R-:W1:Y:S01]  /*7b40*/  MUFU.EX2 R138, R38 ;  /* 0x00000026008a7308 */ /* 0x000e620000000800 */
[----:B------:R-:W-:Y:S01]  /*7b50*/  FMUL R42, R42, 1.4426950216293334961 ;  /* 0x3fb8aa3b2a2a7820 */ /* 0x000fe20000400000 */
[----:B------:R-:W-:Y:S01]  /*7b60*/  FADD R4, R137, R4 ;  /* 0x0000000489047221 */ /* 0x000fe20000000000 */
[----:B------:R-:W-:Y:S01]  /*7b70*/  FMUL R43, R43, 1.4426950216293334961 ;  /* 0x3fb8aa3b2b2b7820 */ /* 0x000fe20000400000 */
[----:B------:R-:W-:-:S04]  /*7b80*/  FADD R44, R44, -R40 ;  /* 0x800000282c2c7221 */ /* 0x000fc80000000000 */
[----:B------:R-:W1:Y:S01]  /*7b90*/  MUFU.EX2 R41, R41 ;  /* 0x0000002900297308 */ /* 0x000e620000000800 */
[----:B------:R-:W-:Y:S01]  /*7ba0*/  FADD R4, R33, R4 ;  /* 0x0000000421047221 */ /* 0x000fe20000000000 */
[----:B------:R-:W-:Y:S01]  /*7bb0*/  FADD R45, R45, -R40 ;  /* 0x800000282d2d7221 */ /* 0x000fe20000000000 */
[----:B------:R-:W-:-:S05]  /*7bc0*/  FMUL R44, R44, 1.4426950216293334961 ;  /* 0x3fb8aa3b2c2c7820 */ /* 0x000fca0000400000 */
[----:B------:R1:W3:Y:S01]  /*7bd0*/  MUFU.EX2 R141, R42 ;  /* 0x0000002a008d7308 */ /* 0x0002e20000000800 */
[----:B0-----:R-:W-:Y:S01]  /*7be0*/  FADD R29, R32, R4 ;  /* 0x00000004201d7221 */ /* 0x001fe20000000000 */
[----:B------:R-:W-:-:S06]  /*7bf0*/  FADD R46, R46, -R40 ;  /* 0x800000282e2e7221 */ /* 0x000fcc0000000000 */
[----:B------:R-:W0:Y:S01]  /*7c00*/  MUFU.EX2 R43, R43 ;  /* 0x0000002b002b7308 */ /* 0x000e220000000800 */
[----:B-1----:R-:W-:Y:S01]  /*7c10*/  FMUL R42, R45, 1.4426950216293334961 ;  /* 0x3fb8aa3b2d2a7820 */ /* 0x002fe20000400000 */
[----:B------:R-:W-:Y:S01]  /*7c20*/  FADD R4, R138, R29 ;  /* 0x0000001d8a047221 */ /* 0x000fe20000000000 */
[----:B------:R-:W-:Y:S01]  /*7c30*/  FMUL R46, R46, 1.4426950216293334961 ;  /* 0x3fb8aa3b2e2e7820 */ /* 0x000fe20000400000 */
[----:B------:R-:W-:-:S04]  /*7c40*/  FADD R47, R47, -R40 ;  /* 0x800000282f2f7221 */ /* 0x000fc80000000000 */
[----:B------:R-:W1:Y:S01]  /*7c50*/  MUFU.EX2 R139, R44 ;  /* 0x0000002c008b7308 */ /* 0x000e620000000800 */
[----:B------:R-:W-:Y:S01]  /*7c60*/  FADD R4, R41, R4 ;  /* 0x0000000429047221 */ /* 0x000fe20000000000 */
[----:B------:R-:W-:Y:S01]  /*7c70*/  FMUL R47, R47, 1.4426950216293334961 ;  /* 0x3fb8aa3b2f2f7820 */ /* 0x000fe20000400000 */
[----:B------:R-:W-:-:S05]  /*7c80*/  FADD R48, R48, -R40 ;  /* 0x8000002830307221 */ /* 0x000fca0000000000 */
[----:B------:R-:W1:Y:S01]  /*7c90*/  MUFU.EX2 R42, R42 ;  /* 0x0000002a002a7308 */ /* 0x000e620000000800 */
[----:B---3--:R-:W-:Y:S01]  /*7ca0*/  FADD R4, R141, R4 ;  /* 0x000000048d047221 */ /* 0x008fe20000000000 */
[----:B------:R-:W-:Y:S01]  /*7cb0*/  FMUL R48, R48, 1.4426950216293334961 ;  /* 0x3fb8aa3b30307820 */ /* 0x000fe20000400000 */
[----:B------:R-:W-:-:S05]  /*7cc0*/  FADD R53, R53, -R40 ;  /* 0x8000002835357221 */ /* 0x000fca0000000000 */
[----:B------:R-:W3:Y:S01]  /*7cd0*/  MUFU.EX2 R30, R46 ;  /* 0x0000002e001e7308 */ /* 0x000ee20000000800 */
[----:B0-----:R-:W-:Y:S01]  /*7ce0*/  FADD R4, R43, R4 ;  /* 0x000000042b047221 */ /* 0x001fe20000000000 */
[----:B------:R-:W-:Y:S01]  /*7cf0*/  FMUL R53, R53, 1.4426950216293334961 ;  /* 0x3fb8aa3b35357820 */ /* 0x000fe20000400000 */
        /* <DEDUP_REMOVED lines=23> */
[----:B------:R-:W-:-:S06]  /*7e70*/  FMUL R59, R59, 1.4426950216293334961 ;  /* 0x3fb8aa3b3b3b7820 */ /* 0x000fcc0000400000 */
[----:B------:R-:W1:Y:S01]  /*7e80*/  MUFU.EX2 R126, R57 ;  /* 0x00000039007e7308 */ /* 0x000e620000000800 */
[----:B---3--:R-:W-:-:S07]  /*7e90*/  FADD R29, R122, R29 ;  /* 0x0000001d7a1d7221 */ /* 0x008fce0000000000 */
[----:B------:R-:W3:Y:S01]  /*7ea0*/  MUFU.EX2 R4, R54 ;  /* 0x0000003600047308 */ /* 0x000ee20000000800 */
[----:B0-----:R-:W-:-:S07]  /*7eb0*/  FADD R29, R55, R29 ;  /* 0x0000001d371d7221 */ /* 0x001fce0000000000 */
[----:B------:R-:W0:Y:S01]  /*7ec0*/  MUFU.EX2 R59, R59 ;  /* 0x0000003b003b7308 */ /* 0x000e220000000800 */
[----:B-1----:R-:W-:Y:S01]  /*7ed0*/  FADD R29, R124, R29 ;  /* 0x0000001d7c1d7221 */ /* 0x002fe20000000000 */
[--C-:B------:R-:W-:Y:S01]  /*7ee0*/  FADD R60, R60, -R40.reuse ;  /* 0x800000283c3c7221 */ /* 0x100fe20000000000 */
[--C-:B------:R-:W-:Y:S02]  /*7ef0*/  FADD R63, R63, -R40.reuse ;  /* 0x800000283f3f7221 */ /* 0x100fe40000000000 */
[----:B------:R-:W-:Y:S01]  /*7f00*/  FADD R29, R126, R29 ;  /* 0x0000001d7e1d7221 */ /* 0x000fe20000000000 */
[--C-:B------:R-:W-:Y:S01]  /*7f10*/  FADD R58, R58, -R40.reuse ;  /* 0x800000283a3a7221 */ /* 0x100fe20000000000 */
[--C-:B------:R-:W-:Y:S01]  /*7f20*/  FADD R62, R62, -R40.reuse ;  /* 0x800000283e3e7221 */ /* 0x100fe20000000000 */
[--C-:B------:R-:W-:Y:S01]  /*7f30*/  FADD R61, R61, -R40.reuse ;  /* 0x800000283d3d7221 */ /* 0x100fe20000000000 */
[----:B---3--:R-:W-:Y:S01]  /*7f40*/  FADD R29, R4, R29 ;  /* 0x0000001d041d7221 */ /* 0x008fe20000000000 */
[----:B------:R-:W-:Y:S01]  /*7f50*/  FMUL R60, R60, 1.4426950216293334961 ;  /* 0x3fb8aa3b3c3c7820 */ /* 0x000fe20000400000 */
[----:B------:R-:W-:Y:S01]  /*7f60*/  FMUL R63, R63, 1.4426950216293334961 ;  /* 0x3fb8aa3b3f3f7820 */ /* 0x000fe20000400000 */
[--C-:B------:R-:W-:Y:S01]  /*7f70*/  FADD R51, R51, -R40.reuse ;  /* 0x8000002833337221 */ /* 0x100fe20000000000 */
[----:B------:R-:W-:Y:S01]  /*7f80*/  F2FP.SATFINITE.E4M3.F32.PACK_AB_MERGE_C R36, R64, R7, RZ ;  /* 0x000000074024723e */ /* 0x000fe200048070ff */
[--C-:B------:R-:W-:Y:S01]  /*7f90*/  FADD R56, R56, -R40.reuse ;  /* 0x8000002838387221 */ /* 0x100fe20000000000 */
[----:B------:R-:W-:Y:S01]  /*7fa0*/  F2FP.SATFINITE.E4M3.F32.PACK_AB_MERGE_C R37, R12, R11, RZ ;  /* 0x0000000b0c25723e */ /* 0x000fe200048070ff */
[----:B------:R-:W-:Y:S01]  /*7fb0*/  FMUL R58, R58, 1.4426950216293334961 ;  /* 0x3fb8aa3b3a3a7820 */ /* 0x000fe20000400000 */
[----:B------:R-:W-:Y:S01]  /*7fc0*/  F2FP.SATFINITE.E4M3.F32.PACK_AB_MERGE_C R38, R16, R15, RZ ;  /* 0x0000000f1026723e */ /* 0x000fe200048070ff */
[----:B------:R-:W-:Y:S01]  /*7fd0*/  FMUL R62, R62, 1.4426950216293334961 ;  /* 0x3fb8aa3b3e3e7820 */ /* 0x000fe20000400000 */
[----:B------:R-:W-:Y:S01]  /*7fe0*/  F2FP.SATFINITE.E4M3.F32.PACK_AB_MERGE_C R39, R127, R66, RZ ;  /* 0x000000427f27723e */ /* 0x000fe200048070ff */
[----:B------:R-:W-:Y:S01]  /*7ff0*/  FADD R49, R49, -R40 ;  /* 0x8000002831317221 */ /* 0x000fe20000000000 */
[----:B------:R-:W-:-:S02]  /*8000*/  F2FP.SATFINITE.E4M3.F32.PACK_AB_MERGE_C R44, R135, R116, RZ ;  /* 0x00000074872c723e */ /* 0x000fc400048070ff */
[----:B------:R-:W-:Y:S02]  /*8010*/  F2FP.SATFINITE.E4M3.F32.PACK_AB_MERGE_C R45, R24, R23, RZ ;  /* 0x00000017182d723e */ /* 0x000fe400048070ff */
[----:B------:R-:W-:Y:S01]  /*8020*/  F2FP.SATFINITE.E4M3.F32.PACK_AB_MERGE_C R46, R26, R25, RZ ;  /* 0x000000191a2e723e */ /* 0x000fe200048070ff */
[----:B------:R-:W-:Y:S01]  /*8030*/  FMUL R61, R61, 1.4426950216293334961 ;  /* 0x3fb8aa3b3d3d7820 */ /* 0x000fe20000400000 */
[----:B------:R-:W-:Y:S01]  /*8040*/  F2FP.SATFINITE.E4M3.F32.PACK_AB_MERGE_C R52, R43, R141, RZ ;  /* 0x0000008d2b34723e */ /* 0x000fe200048070ff */
[----:B------:R-:W-:Y:S01]  /*8050*/  FMUL R51, R51, 1.4426950216293334961 ;  /* 0x3fb8aa3b33337820 */ /* 0x000fe20000400000 */
[----:B------:R-:W-:Y:S01]  /*8060*/  F2FP.SATFINITE.E4M3.F32.PACK_AB_MERGE_C R54, R55, R122, RZ ;  /* 0x0000007a3736723e */ /* 0x000fe200048070ff */
[----:B0-----:R-:W-:Y:S01]  /*8070*/  FADD R48, R59, R29 ;  /* 0x0000001d3b307221 */ /* 0x001fe20000000000 */
[----:B------:R-:W-:Y:S01]  /*8080*/  F2FP.SATFINITE.E4M3.F32.PACK_AB_MERGE_C R47, R28, R27, RZ ;  /* 0x0000001b1c2f723e */ /* 0x000fe200048070ff */
[----:B------:R-:W-:Y:S01]  /*8090*/  FADD R43, -R40, R111 ;  /* 0x0000006f282b7221 */ /* 0x000fe20000000100 */
[----:B------:R-:W-:Y:S01]  /*80a0*/  F2FP.SATFINITE.E4M3.F32.PACK_AB_MERGE_C R136, R35, R31, RZ ;  /* 0x0000001f2388723e */ /* 0x000fe200048070ff */
[----:B------:R-:W-:Y:S01]  /*80b0*/  FMUL R56, R56, 1.4426950216293334961 ;  /* 0x3fb8aa3b38387820 */ /* 0x000fe20000400000 */
[----:B------:R-:W-:Y:S01]  /*80c0*/  F2FP.SATFINITE.E4M3.F32.PACK_AB_MERGE_C R50, R32, R33, RZ ;  /* 0x000000212032723e */ /* 0x000fe200048070ff */
[----:B------:R-:W-:Y:S01]  /*80d0*/  MUFU.EX2 R127, R58 ;  /* 0x0000003a007f7308 */ /* 0x000fe20000000800 */
[----:B------:R-:W-:Y:S01]  /*80e0*/  F2FP.SATFINITE.E4M3.F32.PACK_AB_MERGE_C R53, R34, R30, RZ ;  /* 0x0000001e2235723e */ /* 0x000fe200048070ff */
[----:B------:R-:W-:Y:S01]  /*80f0*/  FMUL R49, R49, 1.4426950216293334961 ;  /* 0x3fb8aa3b31317820 */ /* 0x000fe20000400000 */
[----:B------:R-:W-:-:S02]  /*8100*/  F2FP.SATFINITE.E4M3.F32.PACK_AB_MERGE_C R55, R59, R4, RZ ;  /* 0x000000043b37723e */ /* 0x000fc400048070ff */
[----:B------:R-:W-:Y:S02]  /*8110*/  F2FP.SATFINITE.E4M3.F32.PACK_AB_MERGE_C R37, R9, R8, R37 ;  /* 0x000000080925723e */ /* 0x000fe40004807025 */
[----:B------:R-:W-:Y:S01]  /*8120*/  F2FP.SATFINITE.E4M3.F32.PACK_AB_MERGE_C R36, R6, R5, R36 ;  /* 0x000000050624723e */ /* 0x000fe20004807024 */
[----:B------:R-:W-:Y:S01]  /*8130*/  MUFU.EX2 R60, R60 ;  /* 0x0000003c003c7308 */ /* 0x000fe20000000800 */
[----:B------:R-:W-:Y:S02]  /*8140*/  F2FP.SATFINITE.E4M3.F32.PACK_AB_MERGE_C R38, R13, R10, R38 ;  /* 0x0000000a0d26723e */ /* 0x000fe40004807026 */
[----:B------:R-:W-:Y:S02]  /*8150*/  F2FP.SATFINITE.E4M3.F32.PACK_AB_MERGE_C R39, R67, R14, R39 ;  /* 0x0000000e4327723e */ /* 0x000fe40004807027 */
[----:B------:R-:W-:Y:S02]  /*8160*/  F2FP.SATFINITE.E4M3.F32.PACK_AB_MERGE_C R45, R18, R17, R45 ;  /* 0x00000011122d723e */ /* 0x000fe4000480702d */
[----:B------:R-:W-:Y:S01]  /*8170*/  F2FP.SATFINITE.E4M3.F32.PACK_AB_MERGE_C R44, R21, R22, R44 ;  /* 0x00000016152c723e */ /* 0x000fe2000480702c */
[----:B------:R-:W-:Y:S01]  /*8180*/  MUFU.EX2 R59, R62 ;  /* 0x0000003e003b7308 */ /* 0x000fe20000000800 */
[----:B------:R-:W-:-:S02]  /*8190*/  F2FP.SATFINITE.E4M3.F32.PACK_AB_MERGE_C R46, R20, R19, R46 ;  /* 0x00000013142e723e */ /* 0x000fc4000480702e */
[----:B------:R-:W0:Y:S01]  /*81a0*/  LDTM.x32 R4, tmem[UR11] ;  /* 0x0000000b000479ee */ /* 0x000e2200082c0000 */
[----:B------:R-:W-:Y:S01]  /*81b0*/  FMUL R43, R43, 1.4426950216293334961 ;  /* 0x3fb8aa3b2b2b7820 */ /* 0x000fe20000400000 */
[----:B------:R-:W-:-:S03]  /*81c0*/  F2FP.SATFINITE.E4M3.F32.PACK_AB_MERGE_C R139, R42, R139, R53 ;  /* 0x0000008b2a8b723e */ /* 0x000fc60004807035 */
[----:B------:R-:W-:Y:S08]  /*81d0*/  MUFU.EX2 R63, R63 ;  /* 0x0000003f003f7308 */ /* 0x000ff00000000800 */
[----:B------:R-:W-:Y:S08]  /*81e0*/  MUFU.EX2 R57, R56 ;  /* 0x0000003800397308 */ /* 0x000ff00000000800 */
[----:B------:R-:W-:Y:S08]  /*81f0*/  MUFU.EX2 R61, R61 ;  /* 0x0000003d003d7308 */ /* 0x000ff00000000800 */
[----:B------:R-:W-:Y:S08]  /*8200*/  MUFU.EX2 R51, R51 ;  /* 0x0000003300337308 */ /* 0x000ff00000000800 */
[----:B------:R-:W-:Y:S01]  /*8210*/  MUFU.EX2 R42, R49 ;  /* 0x00000031002a7308 */ /* 0x000fe20000000800 */
[----:B--2---:R-:W-:Y:S07]  /*8220*/  STS.U8 [R2+UR9+0x7000], R115 ;  /* 0x0070007302007988 */ /* 0x004fee0008000009 */
[----:B------:R-:W0:Y:S01]  /*8230*/  MUFU.EX2 R56, R43 ;  /* 0x0000002b00387308 */ /* 0x000e220000000800 */
[----:B------:R-:W-:Y:S04]  /*8240*/  STS.U8 [R2+UR9+0x7200], R119 ;  /* 0x0072007702007988 */ /* 0x000fe80008000009 */
[----:B-----5:R-:W-:Y:S04]  /*8250*/  STS.U8 [R2+UR9+0x7400], R121 ;  /* 0x0074007902007988 */ /* 0x020fe80008000009 */
[----:B------:R-:W-:Y:S04]  /*8260*/  STS.U8 [R2+UR9+0x7600], R113 ;  /* 0x0076007102007988 */ /* 0x000fe80008000009 */
[----:B----4-:R-:W-:Y:S04]  /*8270*/  STS.U8 [R102+UR9+0x7100], R123 ;  /* 0x0071007b66007988 */ /* 0x010fe80008000009 */
[----:B------:R-:W-:Y:S04]  /*8280*/  STS.U8 [R102+UR9+0x7300], R129 ;  /* 0x0073008166007988 */ /* 0x000fe80008000009 */
[----:B------:R-:W-:Y:S04]  /*8290*/  STS.U8 [R102+UR9+0x7500], R131 ;  /* 0x0075008366007988 */ /* 0x000fe80008000009 */
[----:B------:R-:W-:Y:S01]  /*82a0*/  STS.U8 [R102+UR9+0x7700], R65 ;  /* 0x0077004166007988 */ /* 0x000fe20008000009 */
[----:B------:R-:W-:-:S03]  /*82b0*/  F2FP.SATFINITE.E4M3.F32.PACK_AB_MERGE_C R47, R125, R112, R47 ;  /* 0x000000707d2f723e */ /* 0x000fc6000480702f */
[----:B------:R1:W-:Y:S01]  /*82c0*/  STS.128 [R100+UR9], R36 ;  /* 0x0000002464007988 */ /* 0x0003e20008000c09 */
[----:B------:R-:W-:Y:S02]  /*82d0*/  F2FP.SATFINITE.E4M3.F32.PACK_AB_MERGE_C R137, R137, R118, R50 ;  /* 0x000000768989723e */ /* 0x000fe40004807032 */
[----:B------:R-:W-:Y:S02]  /*82e0*/  F2FP.SATFINITE.E4M3.F32.PACK_AB_MERGE_C R136, R133, R114, R136 ;  /* 0x000000728588723e */ /* 0x000fe40004807088 */
[----:B------:R-:W-:Y:S01]  /*82f0*/  F2FP.SATFINITE.E4M3.F32.PACK_AB_MERGE_C R138, R41, R138, R52 ;  /* 0x0000008a298a723e */ /* 0x000fe20004807034 */
[----:B------:R2:W-:Y:S01]  /*8300*/  STS.128 [R106+UR9], R44 ;  /* 0x0000002c6a007988 */ /* 0x0005e20008000c09 */
[C---:B0-----:R-:W-:Y:S01]  /*8310*/  FMUL R4, R56.reuse, R4 ;  /* 0x0000000438047220 */ /* 0x041fe20000400000 */
[C---:B------:R-:W-:Y:S01]  /*8320*/  FMUL R5, R56.reuse, R5 ;  /* 0x0000000538057220 */ /* 0x040fe20000400000 */
[----:B------:R-:W-:Y:S01]  /*8330*/  FMUL R6, R56, R6 ;  /* 0x0000000638067220 */ /* 0x000fe20000400000 */
[----:B-1----:R-:W-:-:S02]  /*8340*/  F2FP.SATFINITE.E4M3.F32.PACK_AB_MERGE_C R38, R60, R127, RZ ;  /* 0x0000007f3c26723e */ /* 0x002fc400048070ff */
[----:B------:R-:W-:Y:S02]  /*8350*/  F2FP.SATFINITE.E4M3.F32.PACK_AB_MERGE_C R39, R63, R59, RZ ;  /* 0x0000003b3f27723e */ /* 0x000fe400048070ff */
[----:B------:R-:W-:Y:S02]  /*8360*/  F2FP.SATFINITE.E4M3.F32.PACK_AB_MERGE_C R37, R126, R124, R55 ;  /* 0x0000007c7e25723e */ /* 0x000fe40004807037 */
[----:B------:R-:W-:Y:S02]  /*8370*/  F2FP.SATFINITE.E4M3.F32.PACK_AB_MERGE_C R36, R143, R120, R54 ;  /* 0x000000788f24723e */ /* 0x000fe40004807036 */
[----:B------:R-:W-:Y:S02]  /*8380*/  F2FP.SATFINITE.E4M3.F32.PACK_AB_MERGE_C R38, R61, R57, R38 ;  /* 0x000000393d26723e */ /* 0x000fe40004807026 */
[----:B------:R-:W-:Y:S01]  /*8390*/  F2FP.SATFINITE.E4M3.F32.PACK_AB_MERGE_C R39, R42, R51, R39 ;  /* 0x000000332a27723e */ /* 0x000fe20004807027 */
        /* <DEDUP_REMOVED lines=28> */
[----:B------:R-:W-:Y:S01]  /*8560*/  FMUL R35, R56, R35 ;  /* 0x0000002338237220 */ /* 0x000fe20000400000 */
[----:B------:R2:W-:Y:S04]  /*8570*/  STS.128 [R105+UR9], R136 ;  /* 0x0000008869007988 */ /* 0x0005e80008000c09 */
[----:B------:R2:W-:Y:S01]  /*8580*/  STS.128 [R104+UR9], R36 ;  /* 0x0000002468007988 */ /* 0x0005e20008000c09 */
[----:B------:R-:W-:Y:S01]  /*8590*/  NOP ;  /* 0x0000000000007918 */ /* 0x000fe20000000000 */
[----:B------:R2:W-:Y:S01]  /*85a0*/  STTM.x32 tmem[UR11], R4 ;  /* 0x00000004000079ed */ /* 0x0005e200082c000b */
[----:B------:R-:W0:Y:S02]  /*85b0*/  FENCE.VIEW.ASYNC.T ;  /* 0x00000000000073c6 */ /* 0x000e240000000200 */
[----:B0-----:R-:W-:Y:S01]  /*85c0*/  BAR.SYNC.DEFER_BLOCKING 0x0 ;  /* 0x0000000000007b1d */ /* 0x001fe20000010000 */
[----:B------:R-:W-:-:S05]  /*85d0*/  FADD R48, R57, R48 ;  /* 0x0000003039307221 */ /* 0x000fca0000000000 */
[----:B------:R0:W-:Y:S06]  /*85e0*/  MEMBAR.ALL.CTA ;  /* 0x0000000000007992 */ /* 0x0001ec0000008000 */
[----:B0-----:R-:W0:Y:S01]  /*85f0*/  FENCE.VIEW.ASYNC.S ;  /* 0x00000000000073c6 */ /* 0x001e220000000000 */
[----:B------:R-:W-:-:S04]  /*8600*/  FADD R48, R61, R48 ;  /* 0x000000303d307221 */ /* 0x000fc80000000000 */
[----:B------:R-:W-:-:S04]  /*8610*/  FADD R48, R127, R48 ;  /* 0x000000307f307221 */ /* 0x000fc80000000000 */
[----:B------:R-:W-:-:S04]  /*8620*/  FADD R48, R60, R48 ;  /* 0x000000303c307221 */ /* 0x000fc80000000000 */
[----:B------:R-:W-:-:S04]  /*8630*/  FADD R48, R51, R48 ;  /* 0x0000003033307221 */ /* 0x000fc80000000000 */
[----:B------:R-:W-:Y:S01]  /*8640*/  FADD R48, R42, R48 ;  /* 0x000000302a307221 */ /* 0x000fe20000000000 */
[----:B------:R-:W-:-:S03]  /*8650*/  ULEA UR35, UR25, UR9, 0x3 ;  /* 0x0000000919237291 */ /* 0x000fc6000f8e18ff */
[----:B------:R-:W-:Y:S01]  /*8660*/  FADD R48, R59, R48 ;  /* 0x000000303b307221 */ /* 0x000fe20000000000 */
[----:B------:R-:W-:-:S03]  /*8670*/  IMAD.MOV.U32 R112, RZ, RZ, R108 ;  /* 0x000000ffff707224 */ /* 0x000fc600078e006c */
[----:B------:R-:W-:Y:S01]  /*8680*/  FADD R63, R63, R48 ;  /* 0x000000303f3f7221 */ /* 0x000fe20000000000 */
[----:B------:R-:W-:Y:S01]  /*8690*/  UIADD3 UR35, UPT, UPT, UR35, 0x7800, URZ ;  /* 0x0000780023237890 */ /* 0x000fe2000fffe0ff */
[----:B0-----:R-:W-:Y:S06]  /*86a0*/  BAR.SYNC.DEFER_BLOCKING 0x0 ;  /* 0x0000000000007b1d */ /* 0x001fec0000010000 */
[----:B------:R-:W-:Y:S05]  /*86b0*/  BRA.U UP1, `(.L_x_18) ;  /* 0x00000001014c7547 */ /* 0x000fea000b800000 */
[----:B------:R-:W-:Y:S02]  /*86c0*/  UIADD3 UR29, UPT, UPT, UR10, 0x20, URZ ;  /* 0x000000200a1d7890 */ /* 0x000fe4000fffe0ff */
[----:B------:R-:W-:Y:S01]  /*86d0*/  UIADD3 UR39, UPT, UPT, UR10, 0x20, URZ ;  /* 0x000000200a277890 */ /* 0x000fe2000fffe0ff */
[----:B------:R-:W-:Y:S01]  /*86e0*/  UMOV UR32, 0x0 ;  /* 0x0000000000207882 */ /* 0x000fe20000000000 */
[----:B------:R-:W-:Y:S01]  /*86f0*/  UMOV UR33, 0x8080010 ;  /* 0x0808001000217882 */ /* 0x000fe20000000000 */
[----:B------:R-:W-:Y:S01]  /*8700*/  UMOV UR40, 0x0 ;  /* 0x0000000000287882 */ /* 0x000fe20000000000 */
[----:B------:R-:W-:Y:S01]  /*8710*/  UMOV UR41, 0x8080010 ;  /* 0x0808001000297882 */ /* 0x000fe20000000000 */
[----:B------:R-:W-:Y:S01]  /*8720*/  UMOV UR42, 0x0 ;  /* 0x00000000002a7882 */ /* 0x000fe20000000000 */
[----:B------:R-:W-:Y:S01]  /*8730*/  UMOV UR43, 0x8080010 ;  /* 0x08080010002b7882 */ /* 0x000fe20000000000 */
[----:B------:R-:W-:Y:S01]  /*8740*/  UMOV UR4, UR35 ;  /* 0x0000002300047c82 */ /* 0x000fe20008000000 */
[----:B------:R-:W-:Y:S01]  /*8750*/  UMOV UR5, URZ ;  /* 0x000000ff00057c82 */ /* 0x000fe20008000000 */
[----:B------:R0:W-:Y:S01]  /*8760*/  UTCQMMA gdesc[UR6], gdesc[UR26], tmem[UR10], tmem[UR32], idesc[UR33], UPT ;  /* 0x00ff201a060075ea */ /* 0x0001e2000b80030a */
[----:B------:R-:W-:Y:S01]  /*8770*/  UMOV UR44, 0x0 ;  /* 0x00000000002c7882 */ /* 0x000fe20000000000 */
[----:B------:R-:W-:Y:S01]  /*8780*/  UMOV UR45, 0x8080010 ;  /* 0x08080010002d7882 */ /* 0x000fe20000000000 */
[----:B------:R0:W-:Y:S01]  /*8790*/  UTCQMMA gdesc[UR14], gdesc[UR18], tmem[UR10], tmem[UR40], idesc[UR41], UPT ;  /* 0x00ff28120e0075ea */ /* 0x0001e2000b80030a */
[----:B------:R-:W-:Y:S01]  /*87a0*/  UMOV UR4, UR4 ;  /* 0x0000000400047c82 */ /* 0x000fe20008000000 */
[----:B------:R0:W-:Y:S01]  /*87b0*/  UTCQMMA gdesc[UR22], gdesc[UR26], tmem[UR29], tmem[UR42], idesc[UR43], UPT ;  /* 0x00ff2a1a160075ea */ /* 0x0001e2000b80031d */
[----:B------:R0:W-:Y:S01]  /*87c0*/  UTCQMMA gdesc[UR20], gdesc[UR18], tmem[UR39], tmem[UR44], idesc[UR45], UPT ;  /* 0x00ff2c12140075ea */ /* 0x0001e2000b800327 */
[----:B------:R0:W-:Y:S01]  /*87d0*/  UTCBAR [UR4], URZ ;  /* 0x000000ff040073e9 */ /* 0x0001e200080000ff */
[----:B------:R-:W-:Y:S01]  /*87e0*/  NOP ;  /* 0x0000000000007918 */ /* 0x000fe20000000000 */
.L_x_18:
[----:B------:R-:W-:Y:S01]  /*87f0*/  ISETP.GE.U32.AND P0, PT, R109, R110, PT ;  /* 0x0000006e6d00720c */ /* 0x000fe20003f06070 */
[----:B------:R-:W-:Y:S01]  /*8800*/  UIADD3 UR25, UPT, UPT, UR25, 0x1, URZ ;  /* 0x0000000119197890 */ /* 0x000fe2000fffe0ff */
[----:B------:R-:W-:Y:S01]  /*8810*/  FFMA R107, R56, R107, R63 ;  /* 0x0000006b386b7223 */ /* 0x000fe2000000003f */
[----:B------:R-:W-:Y:S01]  /*8820*/  UIADD3 UR34, UPT, UPT, UR24, UR34, URZ ;  /* 0x0000002218227290 */ /* 0x000fe2000fffe0ff */
[----:B------:R-:W-:Y:S01]  /*8830*/  ISETP.GE.U32.AND.EX P0, PT, R117, RZ, PT, P0 ;  /* 0x000000ff7500720c */ /* 0x000fe20003f06100 */
[----:B------:R-:W-:Y:S01]  /*8840*/  UISETP.GT.AND UP2, UPT, UR25, 0x1, UPT ;  /* 0x000000011900788c */ /* 0x000fe2000bf44270 */
[----:B------:R-:W-:Y:S02]  /*8850*/  IMAD.IADD R103, R101, 0x1, R103 ;  /* 0x0000000165677824 */ /* 0x000fe400078e0267 */
[----:B------:R-:W-:Y:S01]  /*8860*/  IMAD.MOV.U32 R111, RZ, RZ, R40 ;  /* 0x000000ffff6f7224 */ /* 0x000fe200078e0028 */
[----:B0-----:R-:W-:Y:S02]  /*8870*/  USEL UR4, URZ, 0x1, !UP2 ;  /* 0x00000001ff047887 */ /* 0x001fe4000d000000 */
[----:B------:R-:W-:-:S04]  /*8880*/  USEL UR25, UR25, URZ, !UP2 ;  /* 0x000000ff19197287 */ /* 0x000fc8000d000000 */
[----:B------:R-:W-:Y:S02]  /*8890*/  LOP3.LUT R108, R108, UR4, RZ, 0x3c, !PT ;  /* 0x000000046c6c7c12 */ /* 0x000fe4000f8e3cff */
[----:B------:R-:W-:Y:S06]  /*88a0*/  @!P0 BRA `(.L_x_19) ;  /* 0xffffffbc00148947 */ /* 0x000fec000383ffff */
[----:B------:R-:W-:Y:S01]  /*88b0*/  ISETP.GE.AND P0, PT, R3, 0x1, PT ;  /* 0x000000010300780c */ /* 0x000fe20003f06270 */
[----:B------:R-:W-:-:S12]  /*88c0*/  IMAD.MOV.U32 R111, RZ, RZ, R40 ;  /* 0x000000ffff6f7224 */ /* 0x000fd800078e0028 */
[----:B------:R-:W-:Y:S05]  /*88d0*/  @!P0 BRA `(.L_x_14) ;  /* 0x0000000000108947 */ /* 0x000fea0003800000 */
[----:B------:R-:W-:-:S04]  /*88e0*/  IMAD.U32 R2, R112, -0x80000000, RZ ;  /* 0x8000000070027824 */ /* 0x000fc800078e00ff */
[----:B------:R-:W0:Y:S02]  /*88f0*/  SYNCS.PHASECHK.TRANS64.TRYWAIT P0, [UR35], R2 ;  /* 0x00000002ff0075a7 */ /* 0x000e240008001123 */
[----:B0-----:R-:W-:Y:S05]  /*8900*/  @!P0 BRA `(.L_x_20) ;  /* 0x00000018001c8947 */ /* 0x001fea0003800000 */
.L_x_26:
[----:B------:R-:W-:-:S07]  /*8910*/  IMAD.MOV.U32 R111, RZ, RZ, R40 ;  /* 0x000000ffff6f7224 */ /* 0x000fce00078e0028 */
.L_x_14:
[----:B------:R-:W-:Y:S01]  /*8920*/  BAR.SYNC.DEFER_BLOCKING 0x0 ;  /* 0x0000000000007b1d */ /* 0x000fe20000010000 */
[C---:B------:R-:W-:Y:S01]  /*8930*/  FSETP.GT.AND P0, PT, |R107|.reuse, 8.50705917302346158658e+37, PT ;  /* 0x7e8000006b00780b */ /* 0x040fe20003f04200 */
[C---:B------:R-:W-:Y:S01]  /*8940*/  FMUL R2, R107.reuse, 8388608 ;  /* 0x4b0000006b027820 */ /* 0x040fe20000400000 */
[C---:B------:R-:W-:Y:S01]  /*8950*/  FSETP.GEU.AND P2, PT, |R107|.reuse, 1.175494350822287508e-38, PT ;  /* 0x008000006b00780b */ /* 0x040fe20003f4e200 */
[----:B------:R-:W-:Y:S01]  /*8960*/  IMAD.MOV.U32 R40, RZ, RZ, 0x3dc6b27f ;  /* 0x3dc6b27fff287424 */ /* 0x000fe200078e00ff */
[----:B------:R-:W-:Y:S01]  /*8970*/  FSETP.GEU.AND P1, PT, R107, 1.175494350822287508e-38, PT ;  /* 0x008000006b00780b */ /* 0x000fe20003f2e000 */
[----:B------:R-:W1:Y:S02]  /*8980*/  LDCU.64 UR4, c[0x0][0x3e0] ;  /* 0x00007c00ff0477ac */ /* 0x000e640008000a00 */
[----:B------:R-:W3:Y:S01]  /*8990*/  LDC R99, c[0x0][0x3e8] ;  /* 0x0000fa00ff637b82 */ /* 0x000ee20000000800 */
[----:B--2---:R-:W-:-:S05]  /*89a0*/  FSEL R39, R2, R107, !P1 ;  /* 0x0000006b02277208 */ /* 0x004fca0004800000 */
[----:B------:R-:W-:Y:S01]  /*89b0*/  @P0 FMUL R107, R107, 0.25 ;  /* 0x3e8000006b6b0820 */ /* 0x000fe20000400000 */
[----:B------:R-:W-:-:S03]  /*89c0*/  VIADD R2, R39, 0xc0cafb0d ;  /* 0xc0cafb0d27027836 */ /* 0x000fc60000000000 */
[----:B------:R-:W-:Y:S02]  /*89d0*/  @!P2 FMUL R107, R107, 16777216 ;  /* 0x4b8000006b6ba820 */ /* 0x000fe40000400000 */
[----:B------:R-:W-:Y:S02]  /*89e0*/  LOP3.LUT R3, R2, 0xff800000, RZ, 0xc0, !PT ;  /* 0xff80000002037812 */ /* 0x000fe400078ec0ff */
[----:B------:R-:W2:Y:S01]  /*89f0*/  MUFU.RCP R36, R107 ;  /* 0x0000006b00247308 */ /* 0x000ea20000001000 */
[----:B------:R-:W-:Y:S01]  /*8a00*/  FSEL R2, RZ, -23, P1 ;  /* 0xc1b80000ff027808 */ /* 0x000fe20000800000 */
[----:B------:R-:W4:Y:S02]  /*8a10*/  @!P5 SYNCS.CCTL.IV [UR9+0x7800] ;  /* 0x00780000ff00d9b1 */ /* 0x000f240008000009 */
[----:B----4-:R-:W-:Y:S01]  /*8a20*/  BAR.SYNC.DEFER_BLOCKING 0x0 ;  /* 0x0000000000007b1d */ /* 0x010fe20000010000 */
[----:B------:R-:W-:Y:S01]  /*8a30*/  I2FP.F32.S32 R37, R3 ;  /* 0x0000000300257245 */ /* 0x000fe20000201400 */
[C---:B------:R-:W-:Y:S01]  /*8a40*/  IMAD.IADD R3, R39.reuse, 0x1, -R3 ;  /* 0x0000000127037824 */ /* 0x040fe200078e0a03 */
[----:B-1----:R-:W-:Y:S01]  /*8a50*/  UIMAD UR4, UR8, UR4, URZ ;  /* 0x00000004080472a4 */ /* 0x002fe2000f8e02ff */
[----:B------:R-:W-:-:S02]  /*8a60*/  FSETP.NEU.AND P1, PT, R39, RZ, PT ;  /* 0x000000ff2700720b */ /* 0x000fc40003f2d000 */
[----:B------:R-:W-:Y:S01]  /*8a70*/  FADD R3, R3, -1 ;  /* 0xbf80000003037421 */ /* 0x000fe20000000000 */
[----:B------:R-:W-:Y:S01]  /*8a80*/  FFMA.FTZ R2, R37, 1.1920928955078125e-07, R2 ;  /* 0x3400000025027823 */ /* 0x000fe20000010002 */
[----:B0-----:R-:W0:Y:S01]  /*8a90*/  LDTM.x32 R4, tmem[UR11] ;  /* 0x0000000b000479ee */ /* 0x001e2200082c0000 */
[C---:B---3--:R-:W-:Y:S02]  /*8aa0*/  IMAD R41, R99.reuse, 0x13, RZ ;  /* 0x0000001363297824 */ /* 0x048fe400078e02ff */
[C---:B------:R-:W-:Y:S02]  /*8ab0*/  IMAD R43, R99.reuse, 0x14, RZ ;  /* 0x00000014632b7824 */ /* 0x040fe400078e02ff */
[C---:B------:R-:W-:Y:S02]  /*8ac0*/  IMAD R45, R99.reuse, 0x15, RZ ;  /* 0x00000015632d7824 */ /* 0x040fe400078e02ff */
[C---:B------:R-:W-:Y:S02]  /*8ad0*/  IMAD R47, R99.reuse, 0x16, RZ ;  /* 0x00000016632f7824 */ /* 0x040fe400078e02ff */
[----:B------:R-:W-:-:S02]  /*8ae0*/  IMAD R49, R99, 0x17, RZ ;  /* 0x0000001763317824 */ /* 0x000fc400078e02ff */
[C---:B------:R-:W-:Y:S02]  /*8af0*/  IMAD R51, R99.reuse, 0x18, RZ ;  /* 0x0000001863337824 */ /* 0x040fe400078e02ff */
[C---:B------:R-:W-:Y:S02]  /*8b00*/  IMAD R53, R99.reuse, 0x19, RZ ;  /* 0x0000001963357824 */ /* 0x040fe400078e02ff */
[C---:B------:R-:W-:Y:S01]  /*8b10*/  IMAD R55, R99.reuse, 0x1a, RZ ;  /* 0x0000001a63377824 */ /* 0x040fe200078e02ff */
[----:B------:R-:W1:Y:S01]  /*8b20*/  @!P5 SYNCS.CCTL.IV [UR9+0x7808] ;  /* 0x00780800ff00d9b1 */ /* 0x000e620008000009 */
[C---:B------:R-:W-:Y:S01]  /*8b30*/  IMAD R57, R99.reuse, 0x1b, RZ ;  /* 0x0000001b63397824 */ /* 0x040fe200078e02ff */
[----:B------:R-:W-:Y:S01]  /*8b40*/  NOP ;  /* 0x0000000000007918 */ /* 0x000fe20000000000 */
[C---:B------:R-:W-:Y:S02]  /*8b50*/  IMAD R59, R99.reuse, 0x1c, RZ ;  /* 0x0000001c633b7824 */ /* 0x040fe400078e02ff */
[----:B------:R-:W-:-:S02]  /*8b60*/  IMAD R61, R99, 0x1d, RZ ;  /* 0x0000001d633d7824 */ /* 0x000fc400078e02ff */
[----:B------:R-:W-:Y:S02]  /*8b70*/  IMAD R63, R99, 0x1e, RZ ;  /* 0x0000001e633f7824 */ /* 0x000fe400078e02ff */
[----:B0-----:R-:W-:Y:S01]  /*8b80*/  @P0 FMUL R4, R4, 0.25 ;  /* 0x3e80000004040820 */ /* 0x001fe20000400000 */
[----:B------:R-:W-:Y:S01]  /*8b90*/  @P0 FMUL R6, R6, 0.25 ;  /* 0x3e80000006060820 */ /* 0x000fe20000400000 */
[----:B------:R-:W-:Y:S01]  /*8ba0*/  @P0 FMUL R7, R7, 0.25 ;  /* 0x3e80000007070820 */ /* 0x000fe20000400000 */
[----:B------:R-:W-:Y:S01]  /*8bb0*/  @P0 FMUL R5, R5, 0.25 ;  /* 0x3e80000005050820 */ /* 0x000fe20000400000 */
[----:B------:R-:W-:Y:S01]  /*8bc0*/  @!P2 FMUL R4, R4, 16777216 ;  /* 0x4b8000000404a820 */ /* 0x000fe20000400000 */
[----:B------:R-:W-:Y:S01]  /*8bd0*/  @!P2 FMUL R6, R6, 16777216 ;  /* 0x4b8000000606a820 */ /* 0x000fe20000400000 */
[----:B------:R-:W-:Y:S01]  /*8be0*/  @!P2 FMUL R7, R7, 16777216 ;  /* 0x4b8000000707a820 */ /* 0x000fe20000400000 */
[----:B------:R-:W-:Y:S01]  /*8bf0*/  @P0 FMUL R8, R8, 0.25 ;  /* 0x3e80000008080820 */ /* 0x000fe20000400000 */
[C---:B--2---:R-:W-:Y:S01]  /*8c00*/  FMUL R37, R36.reuse, R4 ;  /* 0x0000000424257220 */ /* 0x044fe20000400000 */
[----:B------:R-:W-:Y:S01]  /*8c10*/  FFMA.FTZ R4, R3, R40, -0.16845393180847167969 ;  /* 0xbe2c7f3003047423 */ /* 0x000fe20000010028 */
[C---:B------:R-:W-:Y:S01]  /*8c20*/  FMUL R6, R36.reuse, R6 ;  /* 0x0000000624067220 */ /* 0x040fe20000400000 */
[----:B------:R-:W-:Y:S01]  /*8c30*/  FMUL R7, R36, R7 ;  /* 0x0000000724077220 */ /* 0x000fe20000400000 */
[----:B------:R-:W-:Y:S01]  /*8c40*/  @P0 FMUL R9, R9, 0.25 ;  /* 0x3e80000009090820 */ /* 0x000fe20000400000 */
[----:B------:R-:W-:Y:S01]  /*8c50*/  FFMA.FTZ R4, R3, R4, 0.1716887056827545166 ;  /* 0x3e2fcf2a03047423 */ /* 0x000fe20000010004 */
[----:B------:R-:W-:Y:S01]  /*8c60*/  @P0 FMUL R10, R10, 0.25 ;  /* 0x3e8000000a0a0820 */ /* 0x000fe20000400000 */
[----:B------:R-:W-:Y:S01]  /*8c70*/  @P0 FMUL R11, R11, 0.25 ;  /* 0x3e8000000b0b0820 */ /* 0x000fe20000400000 */
[----:B------:R-:W-:Y:S01]  /*8c80*/  F2FP.SATFINITE.E4M3.F32.PACK_AB_MERGE_C R69, R7, R6, RZ ;  /* 0x000000060745723e */ /* 0x000fe200048070ff */
[----:B------:R-:W-:Y:S01]  /*8c90*/  FFMA.FTZ R4, R3, R4, -0.17900948226451873779 ;  /* 0xbe374e4303047423 */ /* 0x000fe20000010004 */
[----:B------:R-:W0:Y:S01]  /*8ca0*/  LDC.64 R6, c[0x0][0x398] ;  /* 0x0000e600ff067b82 */ /* 0x000e220000000a00 */
[----:B------:R-:W-:Y:S01]  /*8cb0*/  @P0 FMUL R12, R12, 0.25 ;  /* 0x3e8000000c0c0820 */ /* 0x000fe20000400000 */
[----:B------:R-:W-:Y:S01]  /*8cc0*/  @P0 FMUL R13, R13, 0.25 ;  /* 0x3e8000000d0d0820 */ /* 0x000fe20000400000 */
[----:B------:R-:W-:Y:S01]  /*8cd0*/  FFMA.FTZ R4, R3, R4, 0.20512372255325317383 ;  /* 0x3e520bf403047423 */ /* 0x000fe20000010004 */
[----:B------:R-:W-:Y:S01]  /*8ce0*/  @P0 FMUL R14, R14, 0.25 ;  /* 0x3e8000000e0e0820 */ /* 0x000fe20000400000 */
[----:B------:R-:W-:Y:S01]  /*8cf0*/  @P0 FMUL R15, R15, 0.25 ;  /* 0x3e8000000f0f0820 */ /* 0x000fe20000400000 */
[----:B------:R-:W-:Y:S01]  /*8d00*/  @P0 FMUL R16, R16, 0.25 ;  /* 0x3e80000010100820 */ /* 0x000fe20000400000 */
[----:B------:R-:W-:Y:S01]  /*8d10*/  FFMA.FTZ R4, R3, R4, -0.24046532809734344482 ;  /* 0xbe763c8b03047423 */ /* 0x000fe20000010004 */
[----:B------:R-:W-:Y:S01]  /*8d20*/  @P0 FMUL R17, R17, 0.25 ;  /* 0x3e80000011110820 */ /* 0x000fe20000400000 */
[----:B------:R-:W-:Y:S01]  /*8d30*/  @P0 FMUL R18, R18, 0.25 ;  /* 0x3e80000012120820 */ /* 0x000fe20000400000 */
[----:B------:R-:W-:Y:S01]  /*8d40*/  @P0 FMUL R19, R19, 0.25 ;  /* 0x3e80000013130820 */ /* 0x000fe20000400000 */
[----:B------:R-:W-:Y:S01]  /*8d50*/  FFMA.FTZ R4, R3, R4, 0.28857114911079406738 ;  /* 0x3e93bf9903047423 */ /* 0x000fe20000010004 */
[----:B------:R-:W-:Y:S01]  /*8d60*/  @P0 FMUL R20, R20, 0.25 ;  /* 0x3e80000014140820 */ /* 0x000fe20000400000 */
[----:B------:R-:W-:Y:S01]  /*8d70*/  @P0 FMUL R21, R21, 0.25 ;  /* 0x3e80000015150820 */ /* 0x000fe20000400000 */
[----:B------:R-:W-:Y:S01]  /*8d80*/  @P0 FMUL R22, R22, 0.25 ;  /* 0x3e80000016160820 */ /* 0x000fe20000400000 */
[----:B------:R-:W-:Y:S01]  /*8d90*/  FFMA.FTZ R4, R3, R4, -0.36067417263984680176 ;  /* 0xbeb8aa4903047423 */ /* 0x000fe20000010004 */
[----:B------:R-:W-:Y:S01]  /*8da0*/  @P0 FMUL R23, R23, 0.25 ;  /* 0x3e80000017170820 */ /* 0x000fe20000400000 */
[----:B------:R-:W-:Y:S01]  /*8db0*/  @P0 FMUL R24, R24, 0.25 ;  /* 0x3e80000018180820 */ /* 0x000fe20000400000 */
[----:B------:R-:W-:Y:S01]  /*8dc0*/  @P0 FMUL R25, R25, 0.25 ;  /* 0x3e80000019190820 */ /* 0x000fe20000400000 */
[----:B------:R-:W-:Y:S01]  /*8dd0*/  FFMA.FTZ R4, R3, R4, 0.48089820146560668945 ;  /* 0x3ef6384a03047423 */ /* 0x000fe20000010004 */
[----:B------:R-:W-:Y:S01]  /*8de0*/  @P0 FMUL R26, R26, 0.25 ;  /* 0x3e8000001a1a0820 */ /* 0x000fe20000400000 */
        /* <DEDUP_REMOVED lines=9> */
[----:B------:R-:W-:Y:S01]  /*8e80*/  FFMA.FTZ R4, R3, R4, -0.72134751081466674805 ;  /* 0xbf38aa3b03047423 */ /* 0x000fe20000010004 */
[----:B------:R-:W-:Y:S01]  /*8e90*/  ISETP.GE.U32.AND P0, PT, R39, 0x7f800000, PT ;  /* 0x7f8000002700780c */ /* 0x000fe20003f06070 */
[----:B------:R-:W-:Y:S01]  /*8ea0*/  @!P2 FMUL R5, R5, 16777216 ;  /* 0x4b8000000505a820 */ /* 0x000fe20000400000 */
[----:B------:R-:W-:Y:S01]  /*8eb0*/  @!P2 FMUL R8, R8, 16777216 ;  /* 0x4b8000000808a820 */ /* 0x000fe20000400000 */
[----:B------:R-:W-:Y:S01]  /*8ec0*/  FMUL R4, R3, R4 ;  /* 0x0000000403047220 */ /* 0x000fe20000400000 */
[----:B------:R-:W-:Y:S01]  /*8ed0*/  @!P2 FMUL R9, R9, 16777216 ;  /* 0x4b8000000909a820 */ /* 0x000fe20000400000 */
[----:B------:R-:W-:Y:S01]  /*8ee0*/  FMUL R38, R36, R5 ;  /* 0x0000000524267220 */ /* 0x000fe20000400000 */
[----:B------:R-:W-:-:S02]  /*8ef0*/  IMAD R5, R0, UR5, RZ ;  /* 0x0000000500057c24 */ /* 0x000fc4000f8e02ff */
[----:B------:R-:W-:Y:S01]  /*8f00*/  FMUL R4, R3, R4 ;  /* 0x0000000403047220 */ /* 0x000fe20000400000 */
[----:B------:R-:W-:Y:S01]  /*8f10*/  @!P2 FMUL R10, R10, 16777216 ;  /* 0x4b8000000a0aa820 */ /* 0x000fe20000400000 */
[----:B------:R-:W-:Y:S01]  /*8f20*/  @!P2 FMUL R11, R11, 16777216 ;  /* 0x4b8000000b0ba820 */ /* 0x000fe20000400000 */
[----:B------:R-:W-:Y:S01]  /*8f30*/  @!P2 FMUL R12, R12, 16777216 ;  /* 0x4b8000000c0ca820 */ /* 0x000fe20000400000 */
[----:B------:R-:W-:Y:S01]  /*8f40*/  FFMA.FTZ R3, R3, 1.4426950216293334961, R4 ;  /* 0x3fb8aa3b03037823 */ /* 0x000fe20000010004 */
[----:B------:R-:W-:Y:S01]  /*8f50*/  @!P2 FMUL R13, R13, 16777216 ;  /* 0x4b8000000d0da820 */ /* 0x000fe20000400000 */
[----:B------:R-:W-:Y:S02]  /*8f60*/  @P0 IMAD.MOV.U32 R4, RZ, RZ, 0x7f800000 ;  /* 0x7f800000ff040424 */ /* 0x000fe400078e00ff */
[----:B------:R-:W-:Y:S01]  /*8f70*/  @!P2 FMUL R14, R14, 16777216 ;  /* 0x4b8000000e0ea820 */ /* 0x000fe20000400000 */
[----:B------:R-:W-:Y:S01]  /*8f80*/  @!P2 FMUL R15, R15, 16777216 ;  /* 0x4b8000000f0fa820 */ /* 0x000fe20000400000 */
[----:B------:R-:W-:Y:S01]  /*8f90*/  @!P2 FMUL R16, R16, 16777216 ;  /* 0x4b8000001010a820 */ /* 0x000fe20000400000 */
[----:B------:R-:W-:Y:S01]  /*8fa0*/  @!P2 FMUL R17, R17, 16777216 ;  /* 0x4b8000001111a820 */ /* 0x000fe20000400000 */
[----:B------:R-:W-:Y:S01]  /*8fb0*/  @!P2 FMUL R18, R18, 16777216 ;  /* 0x4b8000001212a820 */ /* 0x000fe20000400000 */
[----:B------:R-:W-:Y:S01]  /*8fc0*/  @!P2 FMUL R19, R19, 16777216 ;  /* 0x4b8000001313a820 */ /* 0x000fe20000400000 */
[----:B------:R-:W-:Y:S01]  /*8fd0*/  FADD R3, R2, R3 ;  /* 0x0000000302037221 */ /* 0x000fe20000000000 */
[----:B------:R-:W-:Y:S01]  /*8fe0*/  @!P2 FMUL R20, R20, 16777216 ;  /* 0x4b8000001414a820 */ /* 0x000fe20000400000 */
        /* <DEDUP_REMOVED lines=15> */
[----:B------:R-:W-:Y:S01]  /*90e0*/  @P0 FFMA.FTZ R3, R39, R4, +INF ;  /* 0x7f80000027030423 */ /* 0x000fe20000010004 */
        /* <DEDUP_REMOVED lines=10> */
[----:B------:R-:W-:-:S02]  /*9190*/  USHF.R.S32.HI UR5, URZ, 0x1f, UR4 ;  /* 0x0000001fff057899 */ /* 0x000fc40008011404 */
[----:B0-----:R-:W-:Y:S01]  /*91a0*/  IADD3 R2, P0, P2, R5, UR4, R6 ;  /* 0x0000000405027c10 */ /* 0x001fe2000fa1e006 */
[C---:B------:R-:W-:Y:S01]  /*91b0*/  FMUL R18, R36.reuse, R18 ;  /* 0x0000001224127220 */ /* 0x040fe20000400000 */
[C---:B------:R-:W-:Y:S01]  /*91c0*/  FMUL R19, R36.reuse, R19 ;  /* 0x0000001324137220 */ /* 0x040fe20000400000 */
[----:B------:R-:W-:Y:S01]  /*91d0*/  SHF.R.S32.HI R6, RZ, 0x1f, R5 ;  /* 0x0000001fff067819 */ /* 0x000fe20000011405 */
[----:B------:R-:W-:Y:S02]  /*91e0*/  IMAD.SHL.U32 R5, R99, 0x2, RZ ;  /* 0x0000000263057824 */ /* 0x000fe400078e00ff */
        /* <DEDUP_REMOVED lines=10> */
[----:B------:R-:W-:Y:S01]  /*9290*/  F2FP.SATFINITE.E4M3.F32.PACK_AB_MERGE_C R71, R9, R8, RZ ;  /* 0x000000080947723e */ /* 0x000fe200048070ff */
[C---:B------:R-:W-:Y:S01]  /*92a0*/  FMUL R30, R36.reuse, R30 ;  /* 0x0000001e241e7220 */ /* 0x040fe20000400000 */
[----:B------:R-:W-:Y:S01]  /*92b0*/  F2FP.SATFINITE.E4M3.F32.PACK_AB_MERGE_C R73, R11, R10, RZ ;  /* 0x0000000a0b49723e */ /* 0x000fe200048070ff */
[----:B------:R-:W-:Y:S01]  /*92c0*/  FMUL R31, R36, R31 ;  /* 0x0000001f241f7220 */ /* 0x000fe20000400000 */
[----:B------:R-:W-:Y:S01]  /*92d0*/  F2FP.SATFINITE.E4M3.F32.PACK_AB_MERGE_C R75, R13, R12, RZ ;  /* 0x0000000c0d4b723e */ /* 0x000fe200048070ff */
[----:B------:R-:W-:Y:S01]  /*92e0*/  IMAD R9, R99, 0x3, RZ ;  /* 0x0000000363097824 */ /* 0x000fe200078e02ff */
[----:B------:R-:W-:Y:S01]  /*92f0*/  F2FP.SATFINITE.E4M3.F32.PACK_AB_MERGE_C R77, R15, R14, RZ ;  /* 0x0000000e0f4d723e */ /* 0x000fe200048070ff */
[----:B------:R-:W-:Y:S01]  /*9300*/  IMAD.SHL.U32 R11, R99, 0x4, RZ ;  /* 0x00000004630b7824 */ /* 0x000fe200078e00ff */
[----:B------:R-:W-:Y:S01]  /*9310*/  F2FP.SATFINITE.E4M3.F32.PACK_AB_MERGE_C R79, R17, R16, RZ ;  /* 0x00000010114f723e */ /* 0x000fe200048070ff */
[----:B------:R-:W-:Y:S01]  /*9320*/  IMAD R13, R99, 0x5, RZ ;  /* 0x00000005630d7824 */ /* 0x000fe200078e02ff */
[----:B------:R-:W-:Y:S01]  /*9330*/  FSEL R4, R3, -INF , P1 ;  /* 0xff80000003047808 */ /* 0x000fe20000800000 */
[----:B------:R-:W-:Y:S01]  /*9340*/  IMAD R15, R99, 0x6, RZ ;  /* 0x00000006630f7824 */ /* 0x000fe200078e02ff */
[----:B------:R-:W-:Y:S01]  /*9350*/  F2FP.SATFINITE.E4M3.F32.PACK_AB_MERGE_C R81, R19, R18, RZ ;  /* 0x000000121351723e */ /* 0x000fe200048070ff */
[C---:B------:R-:W-:Y:S01]  /*9360*/  IMAD R17, R99.reuse, 0x7, RZ ;  /* 0x0000000763117824 */ /* 0x040fe200078e02ff */
[----:B------:R-:W-:Y:S01]  /*9370*/  IADD3.X R3, PT, PT, R6, UR5, R7, P0, P2 ;  /* 0x0000000506037c10 */ /* 0x000fe200087e4407 */
[----:B------:R-:W-:Y:S01]  /*9380*/  IMAD.SHL.U32 R19, R99, 0x8, RZ ;  /* 0x0000000863137824 */ /* 0x000fe200078e00ff */
[----:B------:R-:W-:Y:S01]  /*9390*/  IADD3 R6, P6, PT, R5, R2, RZ ;  /* 0x0000000205067210 */ /* 0x000fe20007fde0ff */
[C---:B------:R-:W-:Y:S01]  /*93a0*/  FMUL R32, R36.reuse, R32 ;  /* 0x0000002024207220 */ /* 0x040fe20000400000 */
[C---:B------:R-:W-:Y:S01]  /*93b0*/  FMUL R33, R36.reuse, R33 ;  /* 0x0000002124217220 */ /* 0x040fe20000400000 */
[C---:B------:R-:W-:Y:S01]  /*93c0*/  FMUL R34, R36.reuse, R34 ;  /* 0x0000002224227220 */ /* 0x040fe20000400000 */
[----:B------:R-:W-:Y:S01]  /*93d0*/  FMUL R35, R36, R35 ;  /* 0x0000002324237220 */ /* 0x000fe20000400000 */
[----:B------:R-:W-:Y:S01]  /*93e0*/  F2FP.SATFINITE.E4M3.F32.PACK_AB_MERGE_C R83, R21, R20, RZ ;  /* 0x000000141553723e */ /* 0x000fe200048070ff */
[----:B------:R-:W-:Y:S01]  /*93f0*/  IMAD R21, R99, 0x9, RZ ;  /* 0x0000000963157824 */ /* 0x000fe200078e02ff */
        /* <DEDUP_REMOVED lines=10> */
[-C--:B------:R-:W-:Y:S01]  /*94a0*/  IADD3 R8, P5, PT, R9, R2.reuse, RZ ;  /* 0x0000000209087210 */ /* 0x080fe20007fbe0ff */
[----:B------:R-:W-:Y:S01]  /*94b0*/  IMAD R39, R99, 0x12, RZ ;  /* 0x0000001263277824 */ /* 0x000fe200078e02ff */
[-C--:B------:R-:W-:Y:S01]  /*94c0*/  IADD3 R10, P1, PT, R11, R2.reuse, RZ ;  /* 0x000000020b0a7210 */ /* 0x080fe20007f3e0ff */
[----:B------:R-:W-:Y:S01]  /*94d0*/  IMAD R65, R99, 0x1f, RZ ;  /* 0x0000001f63417824 */ /* 0x000fe200078e02ff */
[-C--:B------:R-:W-:Y:S01]  /*94e0*/  IADD3 R12, P0, PT, R13, R2.reuse, RZ ;  /* 0x000000020d0c7210 */ /* 0x080fe20007f1e0ff */
[----:B------:R-:W-:Y:S01]  /*94f0*/  FFMA R111, R4, 0.69314718246459960938, R111 ;  /* 0x3f317218046f7823 */ /* 0x000fe2000000006f */
[-C--:B------:R-:W-:Y:S01]  /*9500*/  IADD3 R14, P3, PT, R15, R2.reuse, RZ ;  /* 0x000000020f0e7210 */ /* 0x080fe20007f7e0ff */
[----:B------:R-:W0:Y:S01]  /*9510*/  LDCU UR4, c[0x0][0x3ec] ;  /* 0x00007d80ff0477ac */ /* 0x000e220008000800 */
[----:B------:R-:W-:-:S02]  /*9520*/  IADD3 R16, P2, PT, R17, R2, RZ ;  /* 0x0000000211107210 */ /* 0x000fc40007f5e0ff */
[----:B------:R-:W-:Y:S02]  /*9530*/  LEA.HI.X.SX32 R7, R5, R3, 0x1, P6 ;  /* 0x0000000305077211 */ /* 0x000fe400030f0eff */
[----:B------:R-:W-:Y:S02]  /*9540*/  IADD3 R18, P6, PT, R19, R2, RZ ;  /* 0x0000000213127210 */ /* 0x000fe40007fde0ff */
[----:B------:R-:W-:Y:S01]  /*9550*/  F2FP.SATFINITE.E4M3.F32.PACK_AB_MERGE_C R67, R38, R37, RZ ;  /* 0x000000252643723e */ /* 0x000fe200048070ff */
[----:B------:R-:W-:Y:S01]  /*9560*/  IMAD R37, R99, 0x11, RZ ;  /* 0x0000001163257824 */ /* 0x000fe200078e02ff */
[----:B------:R-:W-:Y:S01]  /*9570*/  F2FP.SATFINITE.E4M3.F32.PACK_AB_MERGE_C R95, R33, R32, RZ ;  /* 0x00000020215f723e */ /* 0x000fe200048070ff */
[----:B------:R-:W-:Y:S01]  /*9580*/  IMAD R33, R99, 0xf, RZ ;  /* 0x0000000f63217824 */ /* 0x000fe200078e02ff */
[----:B------:R-:W-:Y:S01]  /*9590*/  F2FP.SATFINITE.E4M3.F32.PACK_AB_MERGE_C R97, R35, R34, RZ ;  /* 0x000000222361723e */ /* 0x000fe200048070ff */
[----:B------:R-:W-:Y:S01]  /*95a0*/  IMAD.SHL.U32 R35, R99, 0x10, RZ ;  /* 0x0000001063237824 */ /* 0x000fe200078e00ff */
[-C--:B------:R-:W-:Y:S01]  /*95b0*/  LEA.HI.X.SX32 R9, R9, R3.reuse, 0x1, P5 ;  /* 0x0000000309097211 */ /* 0x080fe200028f0eff */
[----:B------:R2:W-:Y:S01]  /*95c0*/  STG.E.U8 desc[UR30][R2.64], R67 ;  /* 0x0000004302007986 */ /* 0x0005e2000c10111e */
[----:B------:R-:W-:-:S02]  /*95d0*/  LEA.HI.X.SX32 R11, R11, R3, 0x1, P1 ;  /* 0x000000030b0b7211 */ /* 0x000fc400008f0eff */
[-C--:B------:R-:W-:Y:S01]  /*95e0*/  LEA.HI.X.SX32 R13, R13, R3.reuse, 0x1, P0 ;  /* 0x000000030d0d7211 */ /* 0x080fe200000f0eff */
[----:B0-----:R-:W-:Y:S01]  /*95f0*/  UIMAD UR4, UR8, UR4, URZ ;  /* 0x00000004080472a4 */ /* 0x001fe2000f8e02ff */
[-C--:B------:R-:W-:Y:S02]  /*9600*/  LEA.HI.X.SX32 R15, R15, R3.reuse, 0x1, P3 ;  /* 0x000000030f0f7211 */ /* 0x080fe400018f0eff */
[----:B------:R-:W-:Y:S01]  /*9610*/  LEA.HI.X.SX32 R17, R17, R3, 0x1, P2 ;  /* 0x0000000311117211 */ /* 0x000fe200010f0eff */
[----:B------:R-:W-:Y:S01]  /*9620*/  USHF.L.U32 UR6, UR4, 0x2, URZ ;  /* 0x0000000204067899 */ /* 0x000fe200080006ff */
[-C--:B------:R-:W-:Y:S01]  /*9630*/  IADD3 R20, P5, PT, R21, R2.reuse, RZ ;  /* 0x0000000215147210 */ /* 0x080fe20007fbe0ff */
[----:B------:R-:W-:Y:S01]  /*9640*/  UIMAD.WIDE UR4, UR4, 0x4, URZ ;  /* 0x00000004040478a5 */ /* 0x000fe2000f8e02ff */
[-C--:B------:R-:W-:Y:S02]  /*9650*/  IADD3 R22, P1, PT, R23, R2.reuse, RZ ;  /* 0x0000000217167210 */ /* 0x080fe40007f3e0ff */
[----:B------:R-:W-:-:S02]  /*9660*/  IADD3 R24, P0, PT, R25, R2, RZ ;  /* 0x0000000219187210 */ /* 0x000fc40007f1e0ff */
[-C--:B------:R-:W-:Y:S02]  /*9670*/  IADD3 R26, P3, PT, R27, R2.reuse, RZ ;  /* 0x000000021b1a7210 */ /* 0x080fe40007f7e0ff */
[-C--:B------:R-:W-:Y:S02]  /*9680*/  IADD3 R28, P2, PT, R29, R2.reuse, RZ ;  /* 0x000000021d1c7210 */ /* 0x080fe40007f5e0ff */
[-C--:B------:R-:W-:Y:S02]  /*9690*/  LEA.HI.X.SX32 R19, R19, R3.reuse, 0x1, P6 ;  /* 0x0000000313137211 */ /* 0x080fe400030f0eff */
[----:B------:R-:W-:Y:S02]  /*96a0*/  IADD3 R30, P6, PT, R31, R2, RZ ;  /* 0x000000021f1e7210 */ /* 0x000fe40007fde0ff */
[-C--:B------:R-:W-:Y:S02]  /*96b0*/  LEA.HI.X.SX32 R21, R21, R3.reuse, 0x1, P5 ;  /* 0x0000000315157211 */ /* 0x080fe400028f0eff */
[----:B------:R-:W-:-:S02]  /*96c0*/  LEA.HI.X.SX32 R23, R23, R3, 0x1, P1 ;  /* 0x0000000317177211 */ /* 0x000fc400008f0eff */
[-C--:B------:R-:W-:Y:S02]  /*96d0*/  LEA.HI.X.SX32 R25, R25, R3.reuse, 0x1, P0 ;  /* 0x0000000319197211 */ /* 0x080fe400000f0eff */
[-C--:B------:R-:W-:Y:S02]  /*96e0*/  LEA.HI.X.SX32 R27, R27, R3.reuse, 0x1, P3 ;  /* 0x000000031b1b7211 */ /* 0x080fe400018f0eff */
[----:B------:R-:W-:Y:S02]  /*96f0*/  LEA.HI.X.SX32 R29, R29, R3, 0x1, P2 ;  /* 0x000000031d1d7211 */ /* 0x000fe400010f0eff */
[-C--:B------:R-:W-:Y:S02]  /*9700*/  IADD3 R32, P5, PT, R33, R2.reuse, RZ ;  /* 0x0000000221207210 */ /* 0x080fe40007fbe0ff */
        /* <DEDUP_REMOVED lines=27> */
[----:B------:R-:W-:Y:S02]  /*98c0*/  IADD3 R4, P2, PT, R2, R99, RZ ;  /* 0x0000006302047210 */ /* 0x000fe40007f5e0ff */
[----:B------:R-:W-:Y:S02]  /*98d0*/  LEA.HI.X.SX32 R55, R55, R3, 0x1, P6 ;  /* 0x0000000337377211 */ /* 0x000fe400030f0eff */
[----:B--2---:R-:W-:Y:S02]  /*98e0*/  PRMT R67, R67, 0x9910, RZ ;  /* 0x0000991043437816 */ /* 0x004fe400000000ff */
[----:B------:R-:W-:Y:S02]  /*98f0*/  IADD3 R2, P6, PT, R65, R2, RZ ;  /* 0x0000000241027210 */ /* 0x000fe40007fde0ff */
[----:B------:R-:W-:-:S02]  /*9900*/  PRMT R64, R69, 0x9910, RZ ;  /* 0x0000991045407816 */ /* 0x000fc400000000ff */
[-C--:B------:R-:W-:Y:S02]  /*9910*/  LEA.HI.X.SX32 R57, R57, R3.reuse, 0x1, P5 ;  /* 0x0000000339397211 */ /* 0x080fe400028f0eff */
[-C--:B------:R-:W-:Y:S02]  /*9920*/  LEA.HI.X.SX32 R59, R59, R3.reuse, 0x1, P1 ;  /* 0x000000033b3b7211 */ /* 0x080fe400008f0eff */
[-C--:B------:R-:W-:Y:S02]  /*9930*/  LEA.HI.X.SX32 R61, R61, R3.reuse, 0x1, P0 ;  /* 0x000000033d3d7211 */ /* 0x080fe400000f0eff */
[-C--:B------:R-:W-:Y:S02]  /*9940*/  LEA.HI.X.SX32 R5, R99, R3.reuse, 0x1, P2 ;  /* 0x0000000363057211 */ /* 0x080fe400010f0eff */
[----:B------:R-:W-:Y:S02]  /*9950*/  LEA.HI.X.SX32 R63, R63, R3, 0x1, P3 ;  /* 0x000000033f3f7211 */ /* 0x000fe400018f0eff */
[----:B------:R-:W-:-:S02]  /*9960*/  SHF.R.S32.HI R67, RZ, 0x8, R67 ;  /* 0x00000008ff437819 */ /* 0x000fc40000011443 */
[----:B------:R-:W-:Y:S01]  /*9970*/  LEA.HI.X.SX32 R3, R65, R3, 0x1, P6 ;  /* 0x0000000341037211 */ /* 0x000fe200030f0eff */
[----:B------:R-:W-:Y:S01]  /*9980*/  IMAD.MOV.U32 R65, RZ, RZ, R64 ;  /* 0x000000ffff417224 */ /* 0x000fe200078e0040 */
[----:B------:R-:W-:Y:S01]  /*9990*/  PRMT R99, R71, 0x9910, RZ ;  /* 0x0000991047637816 */ /* 0x000fe200000000ff */
[----:B------:R0:W-:Y:S01]  /*99a0*/  STG.E.U8 desc[UR30][R4.64], R67 ;  /* 0x0000004304007986 */ /* 0x0001e2000c10111e */
[----:B------:R-:W-:Y:S02]  /*99b0*/  PRMT R64, R73, 0x9910, RZ ;  /* 0x0000991049407816 */ /* 0x000fe400000000ff */
[----:B------:R-:W-:Y:S01]  /*99c0*/  SHF.R.S32.HI R65, RZ, 0x8, R65 ;  /* 0x00000008ff417819 */ /* 0x000fe20000011441 */
[----:B------:R2:W-:Y:S01]  /*99d0*/  STG.E.U8 desc[UR30][R6.64], R69 ;  /* 0x0000004506007986 */ /* 0x0005e2000c10111e */
[----:B------:R-:W-:-:S03]  /*99e0*/  SHF.R.S32.HI R99, RZ, 0x8, R99 ;  /* 0x00000008ff637819 */ /* 0x000fc60000011463 */
[----:B------:R3:W-:Y:S01]  /*99f0*/  STG.E.U8 desc[UR30][R8.64], R65 ;  /* 0x0000004108007986 */ /* 0x0007e2000c10111e */
[----:B0-----:R-:W-:-:S03]  /*9a00*/  PRMT R4, R75, 0x9910, RZ ;  /* 0x000099104b047816 */ /* 0x001fc600000000ff */
[----:B------:R0:W-:Y:S01]  /*9a10*/  STG.E.U8 desc[UR30][R10.64], R71 ;  /* 0x000000470a007986 */ /* 0x0001e2000c10111e */
[----:B------:R-:W-:Y:S02]  /*9a20*/  SHF.R.S32.HI R5, RZ, 0x8, R64 ;  /* 0x00000008ff057819 */ /* 0x000fe40000011440 */
[----:B--2---:R-:W-:Y:S01]  /*9a30*/  PRMT R6, R81, 0x9910, RZ ;  /* 0x0000991051067816 */ /* 0x004fe200000000ff */
[----:B------:R-:W-:Y:S01]  /*9a40*/  IMAD.MOV.U32 R7, RZ, RZ, R4 ;  /* 0x000000ffff077224 */ /* 0x000fe200078e0004 */
[----:B------:R-:W-:Y:S01]  /*9a50*/  PRMT R4, R79, 0x9910, RZ ;  /* 0x000099104f047816 */ /* 0x000fe200000000ff */
[----:B------:R2:W-:Y:S01]  /*9a60*/  STG.E.U8 desc[UR30][R12.64], R99 ;  /* 0x000000630c007986 */ /* 0x0005e2000c10111e */
[----:B---3--:R-:W-:Y:S02]  /*9a70*/  PRMT R9, R77, 0x9910, RZ ;  /* 0x000099104d097816 */ /* 0x008fe400000000ff */
[----:B------:R-:W-:Y:S01]  /*9a80*/  SHF.R.S32.HI R7, RZ, 0x8, R7 ;  /* 0x00000008ff077819 */ /* 0x000fe20000011407 */
[----:B------:R-:W-:Y:S01]  /*9a90*/  STG.E.U8 desc[UR30][R14.64], R73 ;  /* 0x000000490e007986 */ /* 0x000fe2000c10111e */
[----:B------:R-:W-:Y:S01]  /*9aa0*/  SHF.R.S32.HI R9, RZ, 0x8, R9 ;  /* 0x00000008ff097819 */ /* 0x000fe20000011409 */
[----:B0-----:R-:W-:-:S02]  /*9ab0*/  IMAD.SHL.U32 R11, R0, 0x4, RZ ;  /* 0x00000004000b7824 */ /* 0x001fc400078e00ff */
[----:B------:R0:W-:Y:S01]  /*9ac0*/  STG.E.U8 desc[UR30][R16.64], R5 ;  /* 0x0000000510007986 */ /* 0x0001e2000c10111e */
[----:B------:R-:W-:-:S03]  /*9ad0*/  IMAD.HI R0, R0, 0x4, RZ ;  /* 0x0000000400007827 */ /* 0x000fc600078e02ff */
[----:B------:R-:W-:Y:S01]  /*9ae0*/  STG.E.U8 desc[UR30][R18.64], R75 ;  /* 0x0000004b12007986 */ /* 0x000fe2000c10111e */
[----:B--2---:R-:W2:Y:S03]  /*9af0*/  LDC.64 R12, c[0x0][0x3a0] ;  /* 0x0000e800ff0c7b82 */ /* 0x004ea60000000a00 */
[----:B------:R3:W-:Y:S01]  /*9b00*/  STG.E.U8 desc[UR30][R20.64], R7 ;  /* 0x0000000714007986 */ /* 0x0007e2000c10111e */
[----:B0-----:R-:W-:Y:S01]  /*9b10*/  SHF.R.S32.HI R5, RZ, 0x8, R4 ;  /* 0x00000008ff057819 */ /* 0x001fe20000011404 */
[----:B------:R-:W-:Y:S01]  /*9b20*/  IMAD.MOV.U32 R4, RZ, RZ, R6 ;  /* 0x000000ffff047224 */ /* 0x000fe200078e0006 */
[----:B------:R-:W-:Y:S01]  /*9b30*/  PRMT R6, R83, 0x9910, RZ ;  /* 0x0000991053067816 */ /* 0x000fe200000000ff */
[----:B------:R-:W-:Y:S04]  /*9b40*/  STG.E.U8 desc[UR30][R22.64], R77 ;  /* 0x0000004d16007986 */ /* 0x000fe8000c10111e */
[----:B------:R0:W-:Y:S01]  /*9b50*/  STG.E.U8 desc[UR30][R24.64], R9 ;  /* 0x0000000918007986 */ /* 0x0001e2000c10111e */
[----:B---3--:R-:W-:Y:S01]  /*9b60*/  SHF.R.S32.HI R7, RZ, 0x8, R4 ;  /* 0x00000008ff077819 */ /* 0x008fe20000011404 */
[----:B------:R-:W-:Y:S01]  /*9b70*/  IMAD.MOV.U32 R4, RZ, RZ, R6 ;  /* 0x000000ffff047224 */ /* 0x000fe200078e0006 */
[----:B------:R-:W-:Y:S01]  /*9b80*/  PRMT R6, R85, 0x9910, RZ ;  /* 0x0000991055067816 */ /* 0x000fe200000000ff */
[----:B------:R-:W-:Y:S04]  /*9b90*/  STG.E.U8 desc[UR30][R26.64], R79 ;  /* 0x0000004f1a007986 */ /* 0x000fe8000c10111e */
        /* <DEDUP_REMOVED lines=11> */
[----:B0-----:R-:W-:-:S03]  /*9c50*/  SHF.R.S32.HI R7, RZ, 0x8, R4 ;  /* 0x00000008ff077819 */ /* 0x001fc60000011404 */
[----:B------:R-:W-:Y:S01]  /*9c60*/  STG.E.U8 desc[UR30][R38.64], R85 ;  /* 0x0000005526007986 */ /* 0x000fe2000c10111e */
[----:B------:R-:W-:-:S03]  /*9c70*/  PRMT R4, R89, 0x9910, RZ ;  /* 0x0000991059047816 */ /* 0x000fc600000000ff */
[----:B------:R0:W-:Y:S01]  /*9c80*/  STG.E.U8 desc[UR30][R40.64], R5 ;  /* 0x0000000528007986 */ /* 0x0001e2000c10111e */
[----:B---3--:R-:W-:-:S03]  /*9c90*/  SHF.R.S32.HI R9, RZ, 0x8, R4 ;  /* 0x00000008ff097819 */ /* 0x008fc60000011404 */
[----:B------:R-:W-:Y:S01]  /*9ca0*/  STG.E.U8 desc[UR30][R42.64], R87 ;  /* 0x000000572a007986 */ /* 0x000fe2000c10111e */
[----:B------:R-:W-:-:S03]  /*9cb0*/  PRMT R4, R93, 0x9910, RZ ;  /* 0x000099105d047816 */ /* 0x000fc600000000ff */
[----:B------:R3:W-:Y:S01]  /*9cc0*/  STG.E.U8 desc[UR30][R44.64], R7 ;  /* 0x000000072c007986 */ /* 0x0007e2000c10111e */
[----:B0-----:R-:W-:-:S03]  /*9cd0*/  IMAD.MOV.U32 R5, RZ, RZ, R6 ;  /* 0x000000ffff057224 */ /* 0x001fc600078e0006 */
[----:B------:R-:W-:Y:S01]  /*9ce0*/  STG.E.U8 desc[UR30][R46.64], R89 ;  /* 0x000000592e007986 */ /* 0x000fe2000c10111e */
[----:B------:R-:W-:Y:S02]  /*9cf0*/  PRMT R6, R97, 0x9910, RZ ;  /* 0x0000991061067816 */ /* 0x000fe400000000ff */
[----:B------:R-:W-:Y:S01]  /*9d00*/  SHF.R.S32.HI R5, RZ, 0x8, R5 ;  /* 0x00000008ff057819 */ /* 0x000fe20000011405 */
[----:B------:R0:W-:Y:S01]  /*9d10*/  STG.E.U8 desc[UR30][R48.64], R9 ;  /* 0x0000000930007986 */ /* 0x0001e2000c10111e */
[----:B---3--:R-:W-:Y:S02]  /*9d20*/  SHF.R.S32.HI R7, RZ, 0x8, R4 ;  /* 0x00000008ff077819 */ /* 0x008fe40000011404 */
[----:B------:R-:W-:Y:S01]  /*9d30*/  PRMT R4, R95, 0x9910, RZ ;  /* 0x000099105f047816 */ /* 0x000fe200000000ff */
[----:B------:R-:W-:Y:S04]  /*9d40*/  STG.E.U8 desc[UR30][R50.64], R91 ;  /* 0x0000005b32007986 */ /* 0x000fe8000c10111e */
[----:B------:R3:W-:Y:S01]  /*9d50*/  STG.E.U8 desc[UR30][R52.64], R5 ;  /* 0x0000000534007986 */ /* 0x0007e2000c10111e */
[----:B0-----:R-:W-:-:S03]  /*9d60*/  IMAD.MOV.U32 R9, RZ, RZ, R4 ;  /* 0x000000ffff097224 */ /* 0x001fc600078e0004 */
[----:B------:R-:W-:Y:S01]  /*9d70*/  STG.E.U8 desc[UR30][R54.64], R93 ;  /* 0x0000005d36007986 */ /* 0x000fe2000c10111e */
[----:B--2---:R-:W-:-:S03]  /*9d80*/  IADD3 R4, P0, P1, R11, UR6, R12 ;  /* 0x000000060b047c10 */ /* 0x004fc6000f91e00c */
[----:B------:R0:W-:Y:S01]  /*9d90*/  STG.E.U8 desc[UR30][R56.64], R7 ;  /* 0x0000000738007986 */ /* 0x0001e2000c10111e */
[----:B------:R-:W-:Y:S02]  /*9da0*/  SHF.R.S32.HI R9, RZ, 0x8, R9 ;  /* 0x00000008ff097819 */ /* 0x000fe40000011409 */
[----:B---3--:R-:W-:Y:S01]  /*9db0*/  IADD3.X R5, PT, PT, R0, UR5, R13, P0, P1 ;  /* 0x0000000500057c10 */ /* 0x008fe200087e240d */
[----:B------:R2:W-:Y:S04]  /*9dc0*/  STG.E.U8 desc[UR30][R58.64], R95 ;  /* 0x0000005f3a007986 */ /* 0x0005e8000c10111e */
[----:B------:R2:W-:Y:S01]  /*9dd0*/  STG.E.U8 desc[UR30][R60.64], R9 ;  /* 0x000000093c007986 */ /* 0x0005e2000c10111e */
[----:B0-----:R-:W-:-:S03]  /*9de0*/  IMAD.MOV.U32 R7, RZ, RZ, R6 ;  /* 0x000000ffff077224 */ /* 0x001fc600078e0006 */
[----:B------:R2:W-:Y:S02]  /*9df0*/  STG.E.U8 desc[UR30][R62.64], R97 ;  /* 0x000000613e007986 */ /* 0x0005e4000c10111e */
[----:B------:R-:W-:-:S05]  /*9e00*/  SHF.R.S32.HI R7, RZ, 0x8, R7 ;  /* 0x00000008ff077819 */ /* 0x000fca0000011407 */
[----:B------:R2:W-:Y:S04]  /*9e10*/  STG.E.U8 desc[UR30][R2.64], R7 ;  /* 0x0000000702007986 */ /* 0x0005e8000c10111e */
[----:B------:R2:W-:Y:S01]  /*9e20*/  STG.E desc[UR30][R4.64], R111 ;  /* 0x0000006f04007986 */ /* 0x0005e2000c10191e */
[----:B-1----:R-:W-:Y:S06]  /*9e30*/  BAR.SYNC.DEFER_BLOCKING 0x0 ;  /* 0x0000000000007b1d */ /* 0x002fec0000010000 */
[----:B------:R-:W-:Y:S05]  /*9e40*/  @P4 BRA `(.L_x_21) ;  /* 0x0000000000a04947 */ /* 0x000fea0003800000 */
[----:B------:R-:W0:Y:S01]  /*9e50*/  S2UR UR5, SR_CgaCtaId ;  /* 0x00000000000579c3 */ /* 0x000e220000008800 */
[----:B------:R-:W-:Y:S01]  /*9e60*/  NOP ;  /* 0x0000000000007918 */ /* 0x000fe20000000000 */
[----:B------:R-:W-:Y:S01]  /*9e70*/  UMOV UR4, 0x50 ;  /* 0x0000005000047882 */ /* 0x000fe20000000000 */
[----:B------:R-:W-:Y:S02]  /*9e80*/  IMAD.U32 R0, RZ, RZ, UR10 ;  /* 0x0000000aff007e24 */ /* 0x000fe4000f8e00ff */
[----:B--2---:R-:W-:Y:S02]  /*9e90*/  IMAD.MOV.U32 R3, RZ, RZ, 0xff ;  /* 0x000000ffff037424 */ /* 0x004fe400078e00ff */
[----:B------:R-:W-:Y:S01]  /*9ea0*/  IMAD.MOV.U32 R7, RZ, RZ, 0x1 ;  /* 0x00000001ff077424 */ /* 0x000fe200078e00ff */
[----:B------:R-:W-:-:S04]  /*9eb0*/  LOP3.LUT R0, R0, 0xffff, RZ, 0xc0, !PT ;  /* 0x0000ffff00007812 */ /* 0x000fc800078ec0ff */
[----:B------:R-:W-:-:S05]  /*9ec0*/  SHF.R.U32.HI R0, RZ, 0x5, R0 ;  /* 0x00000005ff007819 */ /* 0x000fca0000011600 */
[----:B------:R-:W-:Y:S01]  /*9ed0*/  VIADD R2, R0, 0x10 ;  /* 0x0000001000027836 */ /* 0x000fe20000000000 */
[----:B------:R-:W-:Y:S01]  /*9ee0*/  SHF.L.U32 R0, R3, R0, RZ ;  /* 0x0000000003007219 */ /* 0x000fe200000006ff */
[----:B0-----:R-:W-:-:S03]  /*9ef0*/  ULEA UR6, UR5, UR4, 0x18 ;  /* 0x0000000405067291 */ /* 0x001fc6000f8ec0ff */
[----:B------:R-:W-:-:S04]  /*9f00*/  SHF.L.U32 R3, R7, R2, RZ ;  /* 0x0000000207037219 */ /* 0x000fc800000006ff */
[----:B------:R-:W-:Y:S02]  /*9f10*/  LOP3.LUT R0, R3, R0, RZ, 0xfc, !PT ;  /* 0x0000000003007212 */ /* 0x000fe400078efcff */
[----:B------:R-:W0:Y:S02]  /*9f20*/  LDS R5, [UR6] ;  /* 0x00000006ff057984 */ /* 0x000e240008000800 */
[C---:B------:R-:W-:Y:S02]  /*9f30*/  LOP3.LUT R2, R0.reuse, 0xffff, RZ, 0xc0, !PT ;  /* 0x0000ffff00027812 */ /* 0x040fe400078ec0ff */
[----:B0-----:R-:W-:-:S04]  /*9f40*/  LOP3.LUT R3, R0, 0xffff, R5, 0x80, !PT ;  /* 0x0000ffff00037812 */ /* 0x001fc800078e8005 */
[----:B------:R-:W-:-:S13]  /*9f50*/  ISETP.NE.AND P0, PT, R3, R2, PT ;  /* 0x000000020300720c */ /* 0x000fda0003f05270 */
[----:B------:R-:W-:Y:S05]  /*9f60*/  @P0 BRA `(.L_x_22) ;  /* 0x0000000000500947 */ /* 0x000fea0003800000 */
[----:B------:R-:W-:Y:S02]  /*9f70*/  SHF.R.U32.HI R5, RZ, 0x10, R5 ;  /* 0x00000010ff057819 */ /* 0x000fe40000011605 */
[----:B------:R-:W-:-:S04]  /*9f80*/  SHF.R.U32.HI R2, RZ, 0x10, R0 ;  /* 0x00000010ff027819 */ /* 0x000fc80000011600 */
[----:B------:R-:W-:-:S04]  /*9f90*/  LOP3.LUT R5, R5, R2, RZ, 0xc0, !PT ;  /* 0x0000000205057212 */ /* 0x000fc800078ec0ff */
[----:B------:R-:W-:-:S13]  /*9fa0*/  ISETP.NE.AND P0, PT, R5, R2, PT ;  /* 0x000000020500720c */ /* 0x000fda0003f05270 */
[----:B------:R-:W-:Y:S05]  /*9fb0*/  @P0 BRA `(.L_x_23) ;  /* 0x0000000000300947 */ /* 0x000fea0003800000 */
[----:B------:R-:W-:Y:S01]  /*9fc0*/  R2UR UR4, R0 ;  /* 0x00000000000472ca */ /* 0x000fe200000e0000 */
[----:B------:R-:W-:Y:S01]  /*9fd0*/  VOTEU.ANY UR5, UPT, PT ;  /* 0x0000000000057886 */ /* 0x000fe200038e0100 */
[----:B------:R-:W0:Y:S01]  /*9fe0*/  S2R R0, SR_LANEID ;  /* 0x0000000000007919 */ /* 0x000e220000000000 */
[----:B------:R-:W-:-:S10]  /*9ff0*/  UFLO.U32 UR5, UR5 ;  /* 0x00000005000572bd */ /* 0x000fd400080e0000 */
[----:B------:R-:W-:-:S06]  /*a000*/  ULOP3.LUT UR4, URZ, UR4, URZ, 0x33, !UPT ;  /* 0x00000004ff047292 */ /* 0x000fcc000f8e33ff */
[----:B------:R-:W-:-:S04]  /*a010*/  IMAD.U32 R2, RZ, RZ, UR4 ;  /* 0x00000004ff027e24 */ /* 0x000fc8000f8e00ff */
[----:B------:R-:W1:Y:S02]  /*a020*/  REDUX UR7, R2 ;  /* 0x00000000020773c4 */ /* 0x000e640000000000 */
[----:B------:R3:W-:Y:S01]  /*a030*/  UTCATOMSWS.AND URZ, UR4 ;  /* 0x0000000400ff79e3 */ /* 0x0007e20008000000 */
[----:B0-----:R-:W-:Y:S01]  /*a040*/  ISETP.EQ.U32.AND P0, PT, R0, UR5, PT ;  /* 0x0000000500007c0c */ /* 0x001fe2000bf02070 */
[----:B-1----:R-:W-:-:S12]  /*a050*/  IMAD.U32 R0, RZ, RZ, UR7 ;  /* 0x00000007ff007e24 */ /* 0x002fd8000f8e00ff */
[----:B------:R3:W-:Y:S01]  /*a060*/  @P0 ATOMS.AND RZ, [UR6], R0 ;  /* 0x00000000ffff098c */ /* 0x0007e2000a800006 */
[----:B------:R-:W-:Y:S05]  /*a070*/  BRA `(.L_x_21) ;  /* 0x0000000000147947 */ /* 0x000fea0003800000 */
.L_x_23:
[----:B------:R-:W-:-:S07]  /*a080*/  MOV R2, 0xa0a0 ;  /* 0x0000a0a000027802 */ /* 0x000fce0000000f00 */
[----:B------:R-:W-:Y:S05]  /*a090*/  CALL.REL.NOINC `($__internal_0_$__cuda_sm10x_tcgen05_guardrail_trap_col_being_dealloced_not_returned_by_alloc) ;  /* 0x0000000000447944 */ /* 0x000fea0003c00000 */
[----:B------:R-:W-:Y:S05]  /*a0a0*/  BRA `(.L_x_21) ;  /* 0x0000000000087947 */ /* 0x000fea0003800000 */
.L_x_22:
[----:B------:R-:W-:-:S07]  /*a0b0*/  MOV R2, 0xa0d0 ;  /* 0x0000a0d000027802 */ /* 0x000fce0000000f00 */
[----:B------:R-:W-:Y:S05]  /*a0c0*/  CALL.REL.NOINC `($__internal_2_$__cuda_sm10x_tcgen05_guardrail_trap_unallocated_columns_being_dealloced) ;  /* 0x0000000000507944 */ /* 0x000fea0003c00000 */
.L_x_21:
[----:B------:R-:W-:Y:S01]  /*a0d0*/  NOP ;  /* 0x0000000000007918 */ /* 0x000fe20000000000 */
[----:B---3--:R-:W-:Y:S05]  /*a0e0*/  EXIT ;  /* 0x000000000000794d */ /* 0x008fea0003800000 */
.L_x_8:
[----:B------:R-:W1:Y:S02]  /*a0f0*/  SYNCS.PHASECHK.TRANS64.TRYWAIT P2, [UR9+0x6800], RZ ;  /* 0x006800ffff0075a7 */ /* 0x000e640008041109 */
[----:B-1----:R-:W-:Y:S05]  /*a100*/  @!P2 BRA `(.L_x_8) ;  /* 0xfffffffc00f8a947 */ /* 0x002fea000383ffff */
[----:B------:R-:W-:Y:S05]  /*a110*/  BRA `(.L_x_7) ;  /* 0xffffff7400a47947 */ /* 0x000fea000383ffff */
.L_x_16:
[----:B------:R-:W2:Y:S02]  /*a120*/  SYNCS.PHASECHK.TRANS64.TRYWAIT P6, [UR9+0x7810], RZ ;  /* 0x007810ffff0075a7 */ /* 0x000ea400080c1109 */
[----:B--2---:R-:W-:Y:S05]  /*a130*/  @!P6 BRA `(.L_x_16) ;  /* 0xfffffffc00f8e947 */ /* 0x004fea000383ffff */
[----:B------:R-:W-:Y:S05]  /*a140*/  BRA `(.L_x_24) ;  /* 0xffffffb400a47947 */ /* 0x000fea000383ffff */
.L_x_17:
[----:B------:R-:W0:Y:S02]  /*a150*/  SYNCS.PHASECHK.TRANS64.TRYWAIT P0, [UR35], R112 ;  /* 0x00000070ff0075a7 */ /* 0x000e240008001123 */
[----:B0-----:R-:W-:Y:S05]  /*a160*/  @!P0 BRA `(.L_x_17) ;  /* 0xfffffffc00f88947 */ /* 0x001fea000383ffff */
[----:B------:R-:W-:Y:S05]  /*a170*/  BRA `(.L_x_25) ;  /* 0xffffffd0002c7947 */ /* 0x000fea000383ffff */
.L_x_20:
[----:B------:R-:W0:Y:S02]  /*a180*/  SYNCS.PHASECHK.TRANS64.TRYWAIT P0, [UR35], R2 ;  /* 0x00000002ff0075a7 */ /* 0x000e240008001123 */
[----:B0-----:R-:W-:Y:S05]  /*a190*/  @!P0 BRA `(.L_x_20) ;  /* 0xfffffffc00f88947 */ /* 0x001fea000383ffff */
[----:B------:R-:W-:Y:S05]  /*a1a0*/  BRA `(.L_x_26) ;  /* 0xffffffe400d87947 */ /* 0x000fea000383ffff */
        .weak           $__internal_0_$__cuda_sm10x_tcgen05_guardrail_trap_col_being_dealloced_not_returned_by_alloc
        .type           $__internal_0_$__cuda_sm10x_tcgen05_guardrail_trap_col_being_dealloced_not_returned_by_alloc,@function
        .size           $__internal_0_$__cuda_sm10x_tcgen05_guardrail_trap_col_being_dealloced_not_returned_by_alloc,($__internal_1_$__cuda_sm10x_tcgen05_guardrail_trap_phase_invalid_during_alloc - $__internal_0_$__cuda_sm10x_tcgen05_guardrail_trap_col_being_dealloced_not_returned_by_alloc)
$__internal_0_$__cuda_sm10x_tcgen05_guardrail_trap_col_being_dealloced_not_returned_by_alloc:
[----:B------:R-:W-:Y:S05]  /*a1b0*/  BPT.TRAP 0x1 ;  /* 0x000000040000795c */ /* 0x000fea0000300000 */
[----:B------:R-:W-:-:S04]  /*a1c0*/  IMAD.MOV.U32 R3, RZ, RZ, 0x0 ;  /* 0x00000000ff037424 */ /* 0x000fc800078e00ff */
[----:B------:R-:W-:Y:S05]  /*a1d0*/  RET.REL.NODEC R2 `(attn_fwd) ;  /* 0xffffff5c02887950 */ /* 0x000fea0003c3ffff */
        .weak           $__internal_1_$__cuda_sm10x_tcgen05_guardrail_trap_phase_invalid_during_alloc
        .type           $__internal_1_$__cuda_sm10x_tcgen05_guardrail_trap_phase_invalid_during_alloc,@function
        .size           $__internal_1_$__cuda_sm10x_tcgen05_guardrail_trap_phase_invalid_during_alloc,($__internal_2_$__cuda_sm10x_tcgen05_guardrail_trap_unallocated_columns_being_dealloced - $__internal_1_$__cuda_sm10x_tcgen05_guardrail_trap_phase_invalid_during_alloc)
$__internal_1_$__cuda_sm10x_tcgen05_guardrail_trap_phase_invalid_during_alloc:
[----:B------:R-:W-:Y:S05]  /*a1e0*/  BPT.TRAP 0x1 ;  /* 0x000000040000795c */ /* 0x000fea0000300000 */
[----:B------:R-:W-:-:S04]  /*a1f0*/  IMAD.MOV.U32 R3, RZ, RZ, 0x0 ;  /* 0x00000000ff037424 */ /* 0x000fc800078e00ff */
[----:B------:R-:W-:Y:S05]  /*a200*/  RET.REL.NODEC R2 `(attn_fwd) ;  /* 0xffffff5c027c7950 */ /* 0x000fea0003c3ffff */
        .weak           $__internal_2_$__cuda_sm10x_tcgen05_guardrail_trap_unallocated_columns_being_dealloced
        .type           $__internal_2_$__cuda_sm10x_tcgen05_guardrail_trap_unallocated_columns_being_dealloced,@function
        .size           $__internal_2_$__cuda_sm10x_tcgen05_guardrail_trap_unallocated_columns_being_dealloced,(.L_x_30 - $__internal_2_$__cuda_sm10x_tcgen05_guardrail_trap_unallocated_columns_being_dealloced)
$__internal_2_$__cuda_sm10x_tcgen05_guardrail_trap_unallocated_columns_being_dealloced:
[----:B------:R-:W-:Y:S05]  /*a210*/  BPT.TRAP 0x1 ;  /* 0x000000040000795c */ /* 0x000fea0000300000 */
[----:B------:R-:W-:-:S04]  /*a220*/  IMAD.MOV.U32 R3, RZ, RZ, 0x0 ;  /* 0x00000000ff037424 */ /* 0x000fc800078e00ff */
[----:B------:R-:W-:Y:S05]  /*a230*/  RET.REL.NODEC R2 `(attn_fwd) ;  /* 0xffffff5c02707950 */ /* 0x000fea0003c3ffff */
.L_x_27:
[----:B------:R-:W-:-:S00]  /*a240*/  BRA `(.L_x_27) ;  /* 0xfffffffc00fc7947 */ /* 0x000fc0000383ffff */
[----:B------:R-:W-:-:S00]  /*a250*/  NOP ;  /* 0x0000000000007918 */ /* 0x000fc00000000000 */
        /* <DEDUP_REMOVED lines=10> */
.L_x_30:


//--------------------- .nv.global.init           --------------------------
	.section	.nv.global.init,"aw",@progbits
.nv.global.init:
	.type		_$_str,@object
	.size		_$_str,(.L_3 - _$_str)
_$_str:
        /*0000*/ 	.byte	0x5f, 0x5f, 0x43, 0x55, 0x44, 0x41, 0x5f, 0x46, 0x54, 0x5a, 0x00
.L_3:


//--------------------- .nv.shared.attn_fwd       --------------------------
	.section	.nv.shared.attn_fwd,"aw",@nobits
	.sectionflags	@""
	.align	16
	.zero		1024


//--------------------- .nv.shared.reserved.0     --------------------------
	.section	.nv.shared.reserved.0,"aw",@nobits
	.align	8
	.weak		__nv_reservedSMEM_offset_0_alias
	.size		__nv_reservedSMEM_offset_0_alias, 0, 64
	.other		__nv_reservedSMEM_offset_0_alias,@"STO_CUDA_RESERVED_SHARED STV_DEFAULT"
__nv_reservedSMEM_offset_0_alias:
	.zero		0
.nv.shared.reserved.0:
	.zero		64
	.weak		__nv_reservedSMEM_allocation_phase
	.type		__nv_reservedSMEM_allocation_phase,@object
	.size		__nv_reservedSMEM_allocation_phase,(.L_0 - __nv_reservedSMEM_allocation_phase)
__nv_reservedSMEM_allocation_phase:
	.zero		1
.L_0:
	.zero		7
	.weak		__nv_reservedSMEM_devtool_atexit_pc
	.type		__nv_reservedSMEM_devtool_atexit_pc,@object
	.size		__nv_reservedSMEM_devtool_atexit_pc,(__nv_reservedSMEM_allocation_mask - __nv_reservedSMEM_devtool_atexit_pc)
__nv_reservedSMEM_devtool_atexit_pc:
	.zero		8
	.weak		__nv_reservedSMEM_allocation_mask
	.type		__nv_reservedSMEM_allocation_mask,@object
	.size		__nv_reservedSMEM_allocation_mask,(.L_2 - __nv_reservedSMEM_allocation_mask)
__nv_reservedSMEM_allocation_mask:
	.zero		4
.L_2:


//--------------------- .nv.constant0.attn_fwd    --------------------------
	.section	.nv.constant0.attn_fwd,"a",@progbits
	.sectionflags	@""
	.align	4
.nv.constant0.attn_fwd:
	.zero		1032


//--------------------- SYMBOLS --------------------------

	.type		.nv.reservedSmem.offset0,@object
	.size		.nv.reservedSmem.offset0,0x4
	.type		.nv.reservedSmem.cap,@object
	.size		.nv.reservedSmem.cap,0x4
